//
// Generated by NVIDIA NVVM Compiler
//
// Compiler Build ID: CL-36424714
// Cuda compilation tools, release 13.0, V13.0.88
// Based on NVVM 20.0.0
//

.version 9.0
.target sm_100
.address_size 64

	// .globl	_Z22tensorTranspose4DFloatPfPlS_S0_l

.visible .entry _Z22tensorTranspose4DFloatPfPlS_S0_l(
	.param .u64 .ptr .align 1 _Z22tensorTranspose4DFloatPfPlS_S0_l_param_0,
	.param .u64 .ptr .align 1 _Z22tensorTranspose4DFloatPfPlS_S0_l_param_1,
	.param .u64 .ptr .align 1 _Z22tensorTranspose4DFloatPfPlS_S0_l_param_2,
	.param .u64 .ptr .align 1 _Z22tensorTranspose4DFloatPfPlS_S0_l_param_3,
	.param .u64 _Z22tensorTranspose4DFloatPfPlS_S0_l_param_4
)
{
	.local .align 16 .b8 	__local_depot0[32];
	.reg .b64 	%SP;
	.reg .b64 	%SPL;
	.reg .pred 	%p<7>;
	.reg .b32 	%r<22>;
	.reg .b32 	%f<2>;
	.reg .b64 	%rd<85>;

	mov.u64 	%SPL, __local_depot0;
	ld.param.u64 	%rd26, [_Z22tensorTranspose4DFloatPfPlS_S0_l_param_1];
	ld.param.u64 	%rd29, [_Z22tensorTranspose4DFloatPfPlS_S0_l_param_4];
	mov.u32 	%r1, %ntid.x;
	mov.u32 	%r2, %ctaid.x;
	mov.u32 	%r3, %tid.x;
	mad.lo.s32 	%r4, %r1, %r2, %r3;
	cvt.u64.u32 	%rd1, %r4;
	setp.le.s64 	%p1, %rd29, %rd1;
	@%p1 bra 	$L__BB0_17;
	add.u64 	%rd2, %SPL, 0;
	cvta.to.global.u64 	%rd3, %rd26;
	ld.global.u64 	%rd4, [%rd3+24];
	ld.global.u64 	%rd31, [%rd3+16];
	mul.lo.s64 	%rd5, %rd31, %rd4;
	ld.global.u64 	%rd32, [%rd3+8];
	mul.lo.s64 	%rd6, %rd5, %rd32;
	and.b64  	%rd33, %rd6, -4294967296;
	setp.ne.s64 	%p2, %rd33, 0;
	@%p2 bra 	$L__BB0_3;
	cvt.u32.u64 	%r5, %rd6;
	cvt.u32.u64 	%r6, %rd1;
	div.u32 	%r7, %r6, %r5;
	mul.lo.s32 	%r8, %r7, %r5;
	sub.s32 	%r9, %r6, %r8;
	cvt.u64.u32 	%rd79, %r7;
	cvt.u64.u32 	%rd80, %r9;
	bra.uni 	$L__BB0_4;
$L__BB0_3:
	div.s64 	%rd79, %rd1, %rd6;
	mul.lo.s64 	%rd34, %rd79, %rd6;
	sub.s64 	%rd80, %rd1, %rd34;
$L__BB0_4:
	or.b64  	%rd35, %rd80, %rd5;
	and.b64  	%rd36, %rd35, -4294967296;
	setp.ne.s64 	%p3, %rd36, 0;
	@%p3 bra 	$L__BB0_6;
	cvt.u32.u64 	%r10, %rd5;
	cvt.u32.u64 	%r11, %rd80;
	div.u32 	%r12, %r11, %r10;
	cvt.u64.u32 	%rd81, %r12;
	bra.uni 	$L__BB0_7;
$L__BB0_6:
	div.s64 	%rd81, %rd80, %rd5;
$L__BB0_7:
	st.local.v2.u64 	[%rd2], {%rd79, %rd81};
	and.b64  	%rd37, %rd5, -4294967296;
	setp.ne.s64 	%p4, %rd37, 0;
	@%p4 bra 	$L__BB0_9;
	cvt.u32.u64 	%r13, %rd5;
	cvt.u32.u64 	%r14, %rd1;
	rem.u32 	%r15, %r14, %r13;
	cvt.u64.u32 	%rd82, %r15;
	bra.uni 	$L__BB0_10;
$L__BB0_9:
	rem.s64 	%rd82, %rd1, %rd5;
$L__BB0_10:
	and.b64  	%rd38, %rd4, -4294967296;
	setp.ne.s64 	%p5, %rd38, 0;
	@%p5 bra 	$L__BB0_12;
	cvt.u32.u64 	%r16, %rd4;
	cvt.u32.u64 	%r17, %rd82;
	div.u32 	%r18, %r17, %r16;
	cvt.u64.u32 	%rd83, %r18;
	bra.uni 	$L__BB0_13;
$L__BB0_12:
	div.s64 	%rd83, %rd82, %rd4;
$L__BB0_13:
	setp.ne.s64 	%p6, %rd38, 0;
	@%p6 bra 	$L__BB0_15;
	cvt.u32.u64 	%r19, %rd4;
	cvt.u32.u64 	%r20, %rd1;
	rem.u32 	%r21, %r20, %r19;
	cvt.u64.u32 	%rd84, %r21;
	bra.uni 	$L__BB0_16;
$L__BB0_15:
	rem.s64 	%rd84, %rd1, %rd4;
$L__BB0_16:
	ld.param.u64 	%rd78, [_Z22tensorTranspose4DFloatPfPlS_S0_l_param_3];
	ld.param.u64 	%rd77, [_Z22tensorTranspose4DFloatPfPlS_S0_l_param_2];
	ld.param.u64 	%rd76, [_Z22tensorTranspose4DFloatPfPlS_S0_l_param_0];
	cvta.to.global.u64 	%rd40, %rd78;
	st.local.v2.u64 	[%rd2+16], {%rd83, %rd84};
	ld.global.u64 	%rd41, [%rd40+8];
	shl.b64 	%rd42, %rd41, 3;
	add.s64 	%rd43, %rd3, %rd42;
	ld.global.u64 	%rd44, [%rd43];
	ld.global.u64 	%rd45, [%rd40+16];
	shl.b64 	%rd46, %rd45, 3;
	add.s64 	%rd47, %rd3, %rd46;
	ld.global.u64 	%rd48, [%rd47];
	ld.global.u64 	%rd49, [%rd40+24];
	shl.b64 	%rd50, %rd49, 3;
	add.s64 	%rd51, %rd3, %rd50;
	ld.global.u64 	%rd52, [%rd51];
	mul.lo.s64 	%rd53, %rd79, %rd6;
	mad.lo.s64 	%rd54, %rd81, %rd5, %rd53;
	mad.lo.s64 	%rd55, %rd83, %rd4, %rd54;
	add.s64 	%rd56, %rd55, %rd84;
	cvta.to.global.u64 	%rd57, %rd76;
	shl.b64 	%rd58, %rd56, 2;
	add.s64 	%rd59, %rd57, %rd58;
	ld.global.f32 	%f1, [%rd59];
	ld.global.u64 	%rd60, [%rd40];
	shl.b64 	%rd61, %rd60, 3;
	add.s64 	%rd62, %rd2, %rd61;
	ld.local.u64 	%rd63, [%rd62];
	add.s64 	%rd64, %rd2, %rd42;
	ld.local.u64 	%rd65, [%rd64];
	add.s64 	%rd66, %rd2, %rd46;
	ld.local.u64 	%rd67, [%rd66];
	add.s64 	%rd68, %rd2, %rd50;
	ld.local.u64 	%rd69, [%rd68];
	mad.lo.s64 	%rd70, %rd63, %rd44, %rd65;
	mad.lo.s64 	%rd71, %rd70, %rd48, %rd67;
	mad.lo.s64 	%rd72, %rd71, %rd52, %rd69;
	cvta.to.global.u64 	%rd73, %rd77;
	shl.b64 	%rd74, %rd72, 2;
	add.s64 	%rd75, %rd73, %rd74;
	st.global.f32 	[%rd75], %f1;
$L__BB0_17:
	ret;

}


// ===== COMPILED SASS (sm_100) =====

	.target	sm_100

	.elftype	@"ET_EXEC"


//--------------------- .note.nv.tkinfo           --------------------------
	.section	.note.nv.tkinfo,"",@"SHT_NOTE"
	.sectionflags	@"SHF_NOTE_NV_TKINFO"
	.tkinfo
        /*0018*/ 	.word	0x00000002
        /*0030*/ 	.string	""
        /*0030*/ 	.string	"ptxas"
        /*0030*/ 	.string	"Cuda compilation tools, release 13.0, V13.0.88"
        /*0030*/ 	.string	"Build cuda_13.0.r13.0/compiler.36424714_0"
        /*0030*/ 	.string	"-arch sm_100 -m 64 "



//--------------------- .note.nv.cuinfo           --------------------------
	.section	.note.nv.cuinfo,"",@"SHT_NOTE"
	.sectionflags	@"SHF_NOTE_NV_CUINFO"
        /*0018*/ 	.short	0x0002
        /*001a*/ 	.short	0x0064
        /*001c*/ 	.short	0x0082
	.zero		2


//--------------------- .nv.info                  --------------------------
	.section	.nv.info,"",@"SHT_CUDA_INFO"
	.align	4


	//----- nvinfo : EIATTR_REGCOUNT
	.align		4
        /*0000*/ 	.byte	0x04, 0x2f
        /*0002*/ 	.short	(.L_1 - .L_0)
	.align		4
.L_0:
        /*0004*/ 	.word	index@(_Z22tensorTranspose4DFloatPfPlS_S0_l)
        /*0008*/ 	.word	0x0000001c


	//----- nvinfo : EIATTR_FRAME_SIZE
	.align		4
.L_1:
        /*000c*/ 	.byte	0x04, 0x11
        /*000e*/ 	.short	(.L_3 - .L_2)
	.align		4
.L_2:
        /*0010*/ 	.word	index@($__internal_1_$__cuda_sm20_rem_s64)
        /*0014*/ 	.word	0x00000020


	//----- nvinfo : EIATTR_FRAME_SIZE
	.align		4
.L_3:
        /*0018*/ 	.byte	0x04, 0x11
        /*001a*/ 	.short	(.L_5 - .L_4)
	.align		4
.L_4:
        /*001c*/ 	.word	index@($__internal_0_$__cuda_sm20_div_s64)
        /*0020*/ 	.word	0x00000020


	//----- nvinfo : EIATTR_FRAME_SIZE
	.align		4
.L_5:
        /*0024*/ 	.byte	0x04, 0x11
        /*0026*/ 	.short	(.L_7 - .L_6)
	.align		4
.L_6:
        /*0028*/ 	.word	index@(_Z22tensorTranspose4DFloatPfPlS_S0_l)
        /*002c*/ 	.word	0x00000020


	//----- nvinfo : EIATTR_MIN_STACK_SIZE
	.align		4
.L_7:
        /*0030*/ 	.byte	0x04, 0x12
        /*0032*/ 	.short	(.L_9 - .L_8)
	.align		4
.L_8:
        /*0034*/ 	.word	index@(_Z22tensorTranspose4DFloatPfPlS_S0_l)
        /*0038*/ 	.word	0x00000020
.L_9:


//--------------------- .nv.compat                --------------------------
	.section	.nv.compat,"",@"SHT_CUDA_COMPAT_INFO"
	.align	4
        /*0000*/ 	.byte	0x02, 0x09, 0x00, 0x00, 0x02, 0x02, 0x01, 0x00, 0x02, 0x05, 0x05, 0x00, 0x03, 0x07, 0x01, 0x01
        /*0010*/ 	.byte	0x02, 0x03, 0x00, 0x00, 0x02, 0x06, 0x01, 0x00, 0x04, 0x0b, 0x08, 0x00, 0x09, 0x00, 0x00, 0x00
        /*0020*/ 	.byte	0x00, 0x00, 0x00, 0x00


//--------------------- .nv.info._Z22tensorTranspose4DFloatPfPlS_S0_l --------------------------
	.section	.nv.info._Z22tensorTranspose4DFloatPfPlS_S0_l,"",@"SHT_CUDA_INFO"
	.sectionflags	@""
	.align	4


	//----- nvinfo : EIATTR_CUDA_API_VERSION
	.align		4
        /*0000*/ 	.byte	0x04, 0x37
        /*0002*/ 	.short	(.L_11 - .L_10)
.L_10:
        /*0004*/ 	.word	0x00000082


	//----- nvinfo : EIATTR_KPARAM_INFO
	.align		4
.L_11:
        /*0008*/ 	.byte	0x04, 0x17
        /*000a*/ 	.short	(.L_13 - .L_12)
.L_12:
        /*000c*/ 	.word	0x00000000
        /*0010*/ 	.short	0x0004
        /*0012*/ 	.short	0x0020
        /*0014*/ 	.byte	0x00, 0xf0, 0x21, 0x00


	//----- nvinfo : EIATTR_KPARAM_INFO
	.align		4
.L_13:
        /*0018*/ 	.byte	0x04, 0x17
        /*001a*/ 	.short	(.L_15 - .L_14)
.L_14:
        /*001c*/ 	.word	0x00000000
        /*0020*/ 	.short	0x0003
        /*0022*/ 	.short	0x0018
        /*0024*/ 	.byte	0x00, 0xf5, 0x21, 0x00


	//----- nvinfo : EIATTR_KPARAM_INFO
	.align		4
.L_15:
        /*0028*/ 	.byte	0x04, 0x17
        /*002a*/ 	.short	(.L_17 - .L_16)
.L_16:
        /*002c*/ 	.word	0x00000000
        /*0030*/ 	.short	0x0002
        /*0032*/ 	.short	0x0010
        /*0034*/ 	.byte	0x00, 0xf5, 0x21, 0x00


	//----- nvinfo : EIATTR_KPARAM_INFO
	.align		4
.L_17:
        /*0038*/ 	.byte	0x04, 0x17
        /*003a*/ 	.short	(.L_19 - .L_18)
.L_18:
        /*003c*/ 	.word	0x00000000
        /*0040*/ 	.short	0x0001
        /*0042*/ 	.short	0x0008
        /*0044*/ 	.byte	0x00, 0xf5, 0x21, 0x00


	//----- nvinfo : EIATTR_KPARAM_INFO
	.align		4
.L_19:
        /*0048*/ 	.byte	0x04, 0x17
        /*004a*/ 	.short	(.L_21 - .L_20)
.L_20:
        /*004c*/ 	.word	0x00000000
        /*0050*/ 	.short	0x0000
        /*0052*/ 	.short	0x0000
        /*0054*/ 	.byte	0x00, 0xf5, 0x21, 0x00


	//----- nvinfo : EIATTR_SPARSE_MMA_MASK
	.align		4
.L_21:
        /*0058*/ 	.byte	0x03, 0x50
        /*005a*/ 	.short	0x0000


	//----- nvinfo : EIATTR_MAXREG_COUNT
	.align		4
        /*005c*/ 	.byte	0x03, 0x1b
        /*005e*/ 	.short	0x00ff


	//----- nvinfo : EIATTR_MERCURY_ISA_VERSION
	.align		4
        /*0060*/ 	.byte	0x03, 0x5f
        /*0062*/ 	.short	0x0101


	//----- nvinfo : EIATTR_VRC_CTA_INIT_COUNT
	.align		4
        /*0064*/ 	.byte	0x02, 0x4a
	.zero		1
	.zero		1


	//----- nvinfo : EIATTR_EXIT_INSTR_OFFSETS
	.align		4
        /*0068*/ 	.byte	0x04, 0x1c
        /*006a*/ 	.short	(.L_23 - .L_22)


	//   ....[0]....
.L_22:
        /*006c*/ 	.word	0x00000090


	//   ....[1]....
        /*0070*/ 	.word	0x00000fe0


	//----- nvinfo : EIATTR_CRS_STACK_SIZE
	.align		4
.L_23:
        /*0074*/ 	.byte	0x04, 0x1e
        /*0076*/ 	.short	(.L_25 - .L_24)
.L_24:
        /*0078*/ 	.word	0x00000000


	//----- nvinfo : EIATTR_CBANK_PARAM_SIZE
	.align		4
.L_25:
        /*007c*/ 	.byte	0x03, 0x19
        /*007e*/ 	.short	0x0028


	//----- nvinfo : EIATTR_PARAM_CBANK
	.align		4
        /*0080*/ 	.byte	0x04, 0x0a
        /*0082*/ 	.short	(.L_27 - .L_26)
	.align		4
.L_26:
        /*0084*/ 	.word	index@(.nv.constant0._Z22tensorTranspose4DFloatPfPlS_S0_l)
        /*0088*/ 	.short	0x0380
        /*008a*/ 	.short	0x0028


	//----- nvinfo : EIATTR_SW_WAR
	.align		4
.L_27:
        /*008c*/ 	.byte	0x04, 0x36
        /*008e*/ 	.short	(.L_29 - .L_28)
.L_28:
        /*0090*/ 	.word	0x00000008
.L_29:


//--------------------- .nv.callgraph             --------------------------
	.section	.nv.callgraph,"",@"SHT_CUDA_CALLGRAPH"
	.align	4
	.sectionentsize	8
	.align		4
        /*0000*/ 	.word	0x00000000
	.align		4
        /*0004*/ 	.word	0xffffffff
	.align		4
        /*0008*/ 	.word	0x00000000
	.align		4
        /*000c*/ 	.word	0xfffffffe
	.align		4
        /*0010*/ 	.word	0x00000000
	.align		4
        /*0014*/ 	.word	0xfffffffd
	.align		4
        /*0018*/ 	.word	0x00000000
	.align		4
        /*001c*/ 	.word	0xfffffffc


//--------------------- .text._Z22tensorTranspose4DFloatPfPlS_S0_l --------------------------
	.section	.text._Z22tensorTranspose4DFloatPfPlS_S0_l,"ax",@progbits
	.align	128
        .global         _Z22tensorTranspose4DFloatPfPlS_S0_l
        .type           _Z22tensorTranspose4DFloatPfPlS_S0_l,@function
        .size           _Z22tensorTranspose4DFloatPfPlS_S0_l,(.L_x_13 - _Z22tensorTranspose4DFloatPfPlS_S0_l)
        .other          _Z22tensorTranspose4DFloatPfPlS_S0_l,@"STO_CUDA_ENTRY STV_DEFAULT"
_Z22tensorTranspose4DFloatPfPlS_S0_l:
.text._Z22tensorTranspose4DFloatPfPlS_S0_l:
[----:B------:R-:W0:Y:S01]  /*0000*/  LDC R1, c[0x0][0x37c] ;  /* 0x0000df00ff017b82 */ /* 0x000e220000000800 */
[----:B------:R-:W1:Y:S01]  /*0010*/  S2R R2, SR_CTAID.X ;  /* 0x0000000000027919 */ /* 0x000e620000002500 */
[----:B------:R-:W1:Y:S01]  /*0020*/  LDCU UR4, c[0x0][0x360] ;  /* 0x00006c00ff0477ac */ /* 0x000e620008000800 */
[----:B0-----:R-:W-:Y:S01]  /*0030*/  VIADD R1, R1, 0xffffffe0 ;  /* 0xffffffe001017836 */ /* 0x001fe20000000000 */
[----:B------:R-:W1:Y:S01]  /*0040*/  S2R R3, SR_TID.X ;  /* 0x0000000000037919 */ /* 0x000e620000002100 */
[----:B------:R-:W0:Y:S01]  /*0050*/  LDCU.64 UR6, c[0x0][0x3a0] ;  /* 0x00007400ff0677ac */ /* 0x000e220008000a00 */
[----:B-1----:R-:W-:-:S05]  /*0060*/  IMAD R2, R2, UR4, R3 ;  /* 0x0000000402027c24 */ /* 0x002fca000f8e0203 */
[----:B0-----:R-:W-:-:S04]  /*0070*/  ISETP.GE.U32.AND P0, PT, R2, UR6, PT ;  /* 0x0000000602007c0c */ /* 0x001fc8000bf06070 */
[----:B------:R-:W-:-:S13]  /*0080*/  ISETP.GE.AND.EX P0, PT, RZ, UR7, PT, P0 ;  /* 0x00000007ff007c0c */ /* 0x000fda000bf06300 */
[----:B------:R-:W-:Y:S05]  /*0090*/  @P0 EXIT ;  /* 0x000000000000094d */ /* 0x000fea0003800000 */
[----:B------:R-:W0:Y:S01]  /*00a0*/  LDC.64 R4, c[0x0][0x388] ;  /* 0x0000e200ff047b82 */ /* 0x000e220000000a00 */
[----:B------:R-:W0:Y:S02]  /*00b0*/  LDCU.64 UR20, c[0x0][0x358] ;  /* 0x00006b00ff1477ac */ /* 0x000e240008000a00 */
[----:B0-----:R-:W2:Y:S04]  /*00c0*/  LDG.E.64 R8, desc[UR20][R4.64+0x10] ;  /* 0x0000101404087981 */ /* 0x001ea8000c1e1b00 */
[----:B------:R-:W3:Y:S04]  /*00d0*/  LDG.E.64 R16, desc[UR20][R4.64+0x18] ;  /* 0x0000181404107981 */ /* 0x000ee8000c1e1b00 */
[----:B------:R-:W4:Y:S01]  /*00e0*/  LDG.E.64 R6, desc[UR20][R4.64+0x8] ;  /* 0x0000081404067981 */ /* 0x000f22000c1e1b00 */
[----:B--2---:R-:W-:-:S02]  /*00f0*/  R2UR UR5, R9 ;  /* 0x00000000090572ca */ /* 0x004fc400000e0000 */
[----:B------:R-:W-:Y:S02]  /*0100*/  R2UR UR4, R8 ;  /* 0x00000000080472ca */ /* 0x000fe400000e0000 */
[C---:B---3--:R-:W-:Y:S02]  /*0110*/  R2UR UR7, R16.reuse ;  /* 0x00000000100772ca */ /* 0x048fe400000e0000 */
[----:B------:R-:W-:Y:S02]  /*0120*/  R2UR UR6, R16 ;  /* 0x00000000100672ca */ /* 0x000fe400000e0000 */
[----:B------:R-:W-:Y:S02]  /*0130*/  R2UR UR10, R17 ;  /* 0x00000000110a72ca */ /* 0x000fe400000e0000 */
[----:B----4-:R-:W-:Y:S02]  /*0140*/  R2UR UR8, R6 ;  /* 0x00000000060872ca */ /* 0x010fe400000e0000 */
[----:B------:R-:W-:-:S05]  /*0150*/  R2UR UR9, R7 ;  /* 0x00000000070972ca */ /* 0x000fca00000e0000 */
[----:B------:R-:W-:Y:S02]  /*0160*/  UIMAD UR5, UR5, UR7, URZ ;  /* 0x00000007050572a4 */ /* 0x000fe4000f8e02ff */
[----:B------:R-:W-:Y:S02]  /*0170*/  UIMAD.WIDE.U32 UR6, UR4, UR6, URZ ;  /* 0x00000006040672a5 */ /* 0x000fe4000f8e00ff */
[----:B------:R-:W-:Y:S02]  /*0180*/  UIMAD UR5, UR10, UR4, UR5 ;  /* 0x000000040a0572a4 */ /* 0x000fe4000f8e0205 */
[----:B------:R-:W-:Y:S02]  /*0190*/  UIMAD.WIDE.U32 UR22, UR6, UR8, URZ ;  /* 0x00000008061672a5 */ /* 0x000fe4000f8e00ff */
[----:B------:R-:W-:-:S04]  /*01a0*/  UIADD3 UR19, UPT, UPT, UR7, UR5, URZ ;  /* 0x0000000507137290 */ /* 0x000fc8000fffe0ff */
[----:B------:R-:W-:-:S04]  /*01b0*/  UIMAD UR4, UR19, UR8, URZ ;  /* 0x00000008130472a4 */ /* 0x000fc8000f8e02ff */
[----:B------:R-:W-:-:S04]  /*01c0*/  UIMAD UR4, UR9, UR6, UR4 ;  /* 0x00000006090472a4 */ /* 0x000fc8000f8e0204 */
[----:B------:R-:W-:-:S04]  /*01d0*/  UIADD3 UR18, UPT, UPT, UR23, UR4, URZ ;  /* 0x0000000417127290 */ /* 0x000fc8000fffe0ff */
[----:B------:R-:W-:-:S09]  /*01e0*/  UISETP.NE.U32.AND UP0, UPT, UR18, URZ, UPT ;  /* 0x000000ff1200728c */ /* 0x000fd2000bf05070 */
[----:B------:R-:W-:Y:S05]  /*01f0*/  BRA.U UP0, `(.L_x_0) ;  /* 0x00000001005c7547 */ /* 0x000fea000b800000 */
[----:B------:R-:W0:Y:S01]  /*0200*/  I2F.U32.RP R0, UR22 ;  /* 0x0000001600007d06 */ /* 0x000e220008209000 */
[----:B------:R-:W-:Y:S01]  /*0210*/  ISETP.NE.U32.AND P2, PT, RZ, UR22, PT ;  /* 0x00000016ff007c0c */ /* 0x000fe2000bf45070 */
[----:B------:R-:W-:-:S06]  /*0220*/  IMAD.MOV.U32 R11, RZ, RZ, RZ ;  /* 0x000000ffff0b7224 */ /* 0x000fcc00078e00ff */
[----:B0-----:R-:W0:Y:S02]  /*0230*/  MUFU.RCP R0, R0 ;  /* 0x0000000000007308 */ /* 0x001e240000001000 */
[----:B0-----:R-:W-:-:S06]  /*0240*/  VIADD R4, R0, 0xffffffe ;  /* 0x0ffffffe00047836 */ /* 0x001fcc0000000000 */
[----:B------:R0:W1:Y:S02]  /*0250*/  F2I.FTZ.U32.TRUNC.NTZ R5, R4 ;  /* 0x0000000400057305 */ /* 0x000064000021f000 */
[----:B0-----:R-:W-:Y:S02]  /*0260*/  HFMA2 R4, -RZ, RZ, 0, 0 ;  /* 0x00000000ff047431 */ /* 0x001fe400000001ff */
[----:B-1----:R-:W-:-:S04]  /*0270*/  IMAD.MOV R7, RZ, RZ, -R5 ;  /* 0x000000ffff077224 */ /* 0x002fc800078e0a05 */
[----:B------:R-:W-:-:S04]  /*0280*/  IMAD R7, R7, UR22, RZ ;  /* 0x0000001607077c24 */ /* 0x000fc8000f8e02ff */
[----:B------:R-:W-:-:S04]  /*0290*/  IMAD.HI.U32 R5, R5, R7, R4 ;  /* 0x0000000705057227 */ /* 0x000fc800078e0004 */
[----:B------:R-:W-:Y:S02]  /*02a0*/  IMAD.MOV.U32 R7, RZ, RZ, RZ ;  /* 0x000000ffff077224 */ /* 0x000fe400078e00ff */
[----:B------:R-:W-:-:S04]  /*02b0*/  IMAD.HI.U32 R10, R5, R2, RZ ;  /* 0x00000002050a7227 */ /* 0x000fc800078e00ff */
[----:B------:R-:W-:-:S04]  /*02c0*/  IMAD.MOV R5, RZ, RZ, -R10 ;  /* 0x000000ffff057224 */ /* 0x000fc800078e0a0a */
[----:B------:R-:W-:-:S05]  /*02d0*/  IMAD R5, R5, UR22, R2 ;  /* 0x0000001605057c24 */ /* 0x000fca000f8e0202 */
[----:B------:R-:W-:-:S13]  /*02e0*/  ISETP.GE.U32.AND P0, PT, R5, UR22, PT ;  /* 0x0000001605007c0c */ /* 0x000fda000bf06070 */
[----:B------:R-:W-:Y:S02]  /*02f0*/  @P0 VIADD R5, R5, -UR22 ;  /* 0x8000001605050c36 */ /* 0x000fe40008000000 */
[----:B------:R-:W-:-:S03]  /*0300*/  @P0 VIADD R10, R10, 0x1 ;  /* 0x000000010a0a0836 */ /* 0x000fc60000000000 */
[----:B------:R-:W-:-:S13]  /*0310*/  ISETP.GE.U32.AND P1, PT, R5, UR22, PT ;  /* 0x0000001605007c0c */ /* 0x000fda000bf26070 */
[----:B------:R-:W-:Y:S02]  /*0320*/  @P1 IADD3 R10, PT, PT, R10, 0x1, RZ ;  /* 0x000000010a0a1810 */ /* 0x000fe40007ffe0ff */
[----:B------:R-:W-:-:S05]  /*0330*/  @!P2 LOP3.LUT R10, RZ, UR22, RZ, 0x33, !PT ;  /* 0x00000016ff0aac12 */ /* 0x000fca000f8e33ff */
[----:B------:R-:W-:-:S04]  /*0340*/  IMAD.MOV R5, RZ, RZ, -R10 ;  /* 0x000000ffff057224 */ /* 0x000fc800078e0a0a */
[----:B------:R-:W-:Y:S01]  /*0350*/  IMAD R12, R5, UR22, R2 ;  /* 0x00000016050c7c24 */ /* 0x000fe2000f8e0202 */
[----:B------:R-:W-:Y:S06]  /*0360*/  BRA `(.L_x_1) ;  /* 0x0000000000447947 */ /* 0x000fec0003800000 */
.L_x_0:
[----:B------:R-:W-:Y:S01]  /*0370*/  MOV R8, UR22 ;  /* 0x0000001600087c02 */ /* 0x000fe20008000f00 */
[----:B------:R-:W-:Y:S01]  /*0380*/  IMAD.U32 R9, RZ, RZ, UR23 ;  /* 0x00000017ff097e24 */ /* 0x000fe2000f8e00ff */
[----:B------:R-:W-:Y:S01]  /*0390*/  MOV R6, UR18 ;  /* 0x0000001200067c02 */ /* 0x000fe20008000f00 */
[----:B------:R-:W-:Y:S01]  /*03a0*/  IMAD.MOV.U32 R12, RZ, RZ, R2 ;  /* 0x000000ffff0c7224 */ /* 0x000fe200078e0002 */
[----:B------:R-:W-:Y:S01]  /*03b0*/  MOV R0, 0x3e0 ;  /* 0x000003e000007802 */ /* 0x000fe20000000f00 */
[----:B------:R-:W-:-:S07]  /*03c0*/  IMAD.MOV.U32 R7, RZ, RZ, RZ ;  /* 0x000000ffff077224 */ /* 0x000fce00078e00ff */
[----:B------:R-:W-:Y:S05]  /*03d0*/  CALL.REL.NOINC `($__internal_0_$__cuda_sm20_div_s64) ;  /* 0x0000000c00047944 */ /* 0x000fea0003c00000 */
[----:B------:R-:W-:Y:S01]  /*03e0*/  IADD3 R7, P0, PT, RZ, -R20, RZ ;  /* 0x80000014ff077210 */ /* 0x000fe20007f1e0ff */
[----:B------:R-:W-:Y:S02]  /*03f0*/  IMAD.MOV.U32 R3, RZ, RZ, RZ ;  /* 0x000000ffff037224 */ /* 0x000fe400078e00ff */
[----:B------:R-:W-:Y:S02]  /*0400*/  IMAD.MOV.U32 R10, RZ, RZ, R20 ;  /* 0x000000ffff0a7224 */ /* 0x000fe400078e0014 */
[----:B------:R-:W-:Y:S02]  /*0410*/  IMAD.X R0, RZ, RZ, ~R21, P0 ;  /* 0x000000ffff007224 */ /* 0x000fe400000e0e15 */
[----:B------:R-:W-:-:S04]  /*0420*/  IMAD.WIDE.U32 R4, R7, UR22, R2 ;  /* 0x0000001607047c25 */ /* 0x000fc8000f8e0002 */
[----:B------:R-:W-:Y:S02]  /*0430*/  IMAD R0, R0, UR22, RZ ;  /* 0x0000001600007c24 */ /* 0x000fe4000f8e02ff */
[----:B------:R-:W-:Y:S02]  /*0440*/  IMAD.MOV.U32 R12, RZ, RZ, R4 ;  /* 0x000000ffff0c7224 */ /* 0x000fe400078e0004 */
[----:B------:R-:W-:Y:S02]  /*0450*/  IMAD R7, R7, UR18, R0 ;  /* 0x0000001207077c24 */ /* 0x000fe4000f8e0200 */
[----:B------:R-:W-:-:S03]  /*0460*/  IMAD.MOV.U32 R11, RZ, RZ, R21 ;  /* 0x000000ffff0b7224 */ /* 0x000fc600078e0015 */
[----:B------:R-:W-:-:S07]  /*0470*/  IADD3 R7, PT, PT, R5, R7, RZ ;  /* 0x0000000705077210 */ /* 0x000fce0007ffe0ff */
.L_x_1:
[----:B------:R-:W-:Y:S01]  /*0480*/  LOP3.LUT R0, R7, UR19, RZ, 0xfc, !PT ;  /* 0x0000001307007c12 */ /* 0x000fe2000f8efcff */
[----:B------:R-:W-:Y:S03]  /*0490*/  BSSY.RECONVERGENT B0, `(.L_x_2) ;  /* 0x000001e000007945 */ /* 0x000fe60003800200 */
[----:B------:R-:W-:-:S13]  /*04a0*/  ISETP.NE.U32.AND P0, PT, R0, RZ, PT ;  /* 0x000000ff0000720c */ /* 0x000fda0003f05070 */
[----:B------:R-:W-:Y:S05]  /*04b0*/  @P0 BRA `(.L_x_3) ;  /* 0x0000000000500947 */ /* 0x000fea0003800000 */
[----:B------:R-:W0:Y:S01]  /*04c0*/  I2F.U32.RP R0, UR6 ;  /* 0x0000000600007d06 */ /* 0x000e220008209000 */
[----:B------:R-:W-:Y:S01]  /*04d0*/  ISETP.NE.U32.AND P2, PT, RZ, UR6, PT ;  /* 0x00000006ff007c0c */ /* 0x000fe2000bf45070 */
[----:B------:R-:W-:-:S06]  /*04e0*/  IMAD.MOV.U32 R15, RZ, RZ, RZ ;  /* 0x000000ffff0f7224 */ /* 0x000fcc00078e00ff */
[----:B0-----:R-:W0:Y:S02]  /*04f0*/  MUFU.RCP R0, R0 ;  /* 0x0000000000007308 */ /* 0x001e240000001000 */
[----:B0-----:R-:W-:-:S06]  /*0500*/  VIADD R4, R0, 0xffffffe ;  /* 0x0ffffffe00047836 */ /* 0x001fcc0000000000 */
[----:B------:R0:W1:Y:S02]  /*0510*/  F2I.FTZ.U32.TRUNC.NTZ R5, R4 ;  /* 0x0000000400057305 */ /* 0x000064000021f000 */
[----:B0-----:R-:W-:Y:S01]  /*0520*/  IMAD.MOV.U32 R4, RZ, RZ, RZ ;  /* 0x000000ffff047224 */ /* 0x001fe200078e00ff */
[----:B-1----:R-:W-:-:S05]  /*0530*/  IADD3 R7, PT, PT, RZ, -R5, RZ ;  /* 0x80000005ff077210 */ /* 0x002fca0007ffe0ff */
[----:B------:R-:W-:-:S04]  /*0540*/  IMAD R7, R7, UR6, RZ ;  /* 0x0000000607077c24 */ /* 0x000fc8000f8e02ff */
[----:B------:R-:W-:-:S06]  /*0550*/  IMAD.HI.U32 R5, R5, R7, R4 ;  /* 0x0000000705057227 */ /* 0x000fcc00078e0004 */
[----:B------:R-:W-:-:S04]  /*0560*/  IMAD.HI.U32 R14, R5, R12, RZ ;  /* 0x0000000c050e7227 */ /* 0x000fc800078e00ff */
[----:B------:R-:W-:-:S04]  /*0570*/  IMAD.MOV R5, RZ, RZ, -R14 ;  /* 0x000000ffff057224 */ /* 0x000fc800078e0a0e */
[----:B------:R-:W-:-:S05]  /*0580*/  IMAD R5, R5, UR6, R12 ;  /* 0x0000000605057c24 */ /* 0x000fca000f8e020c */
[----:B------:R-:W-:-:S13]  /*0590*/  ISETP.GE.U32.AND P0, PT, R5, UR6, PT ;  /* 0x0000000605007c0c */ /* 0x000fda000bf06070 */
[----:B------:R-:W-:Y:S01]  /*05a0*/  @P0 VIADD R5, R5, -UR6 ;  /* 0x8000000605050c36 */ /* 0x000fe20008000000 */
[----:B------:R-:W-:-:S04]  /*05b0*/  @P0 IADD3 R14, PT, PT, R14, 0x1, RZ ;  /* 0x000000010e0e0810 */ /* 0x000fc80007ffe0ff */
[----:B------:R-:W-:-:S13]  /*05c0*/  ISETP.GE.U32.AND P1, PT, R5, UR6, PT ;  /* 0x0000000605007c0c */ /* 0x000fda000bf26070 */
[----:B------:R-:W-:Y:S01]  /*05d0*/  @P1 VIADD R14, R14, 0x1 ;  /* 0x000000010e0e1836 */ /* 0x000fe20000000000 */
[----:B------:R-:W-:Y:S01]  /*05e0*/  @!P2 LOP3.LUT R14, RZ, UR6, RZ, 0x33, !PT ;  /* 0x00000006ff0eac12 */ /* 0x000fe2000f8e33ff */
[----:B------:R-:W-:Y:S06]  /*05f0*/  BRA `(.L_x_4) ;  /* 0x00000000001c7947 */ /* 0x000fec0003800000 */
.L_x_3:
[----:B------:R-:W-:Y:S01]  /*0600*/  IMAD.U32 R8, RZ, RZ, UR6 ;  /* 0x00000006ff087e24 */ /* 0x000fe2000f8e00ff */
[----:B------:R-:W-:Y:S01]  /*0610*/  MOV R9, UR7 ;  /* 0x0000000700097c02 */ /* 0x000fe20008000f00 */
[----:B------:R-:W-:Y:S01]  /*0620*/  IMAD.U32 R6, RZ, RZ, UR19 ;  /* 0x00000013ff067e24 */ /* 0x000fe2000f8e00ff */
[----:B------:R-:W-:-:S07]  /*0630*/  MOV R0, 0x650 ;  /* 0x0000065000007802 */ /* 0x000fce0000000f00 */
[----:B------:R-:W-:Y:S05]  /*0640*/  CALL.REL.NOINC `($__internal_0_$__cuda_sm20_div_s64) ;  /* 0x0000000800687944 */ /* 0x000fea0003c00000 */
[----:B------:R-:W-:Y:S02]  /*0650*/  IMAD.MOV.U32 R14, RZ, RZ, R20 ;  /* 0x000000ffff0e7224 */ /* 0x000fe400078e0014 */
[----:B------:R-:W-:-:S07]  /*0660*/  IMAD.MOV.U32 R15, RZ, RZ, R21 ;  /* 0x000000ffff0f7224 */ /* 0x000fce00078e0015 */
.L_x_4:
[----:B------:R-:W-:Y:S05]  /*0670*/  BSYNC.RECONVERGENT B0 ;  /* 0x0000000000007941 */ /* 0x000fea0003800200 */
.L_x_2:
[----:B------:R-:W-:Y:S01]  /*0680*/  MOV R4, R10 ;  /* 0x0000000a00047202 */ /* 0x000fe20000000f00 */
[----:B------:R-:W-:Y:S01]  /*0690*/  IMAD.MOV.U32 R5, RZ, RZ, R11 ;  /* 0x000000ffff057224 */ /* 0x000fe200078e000b */
[----:B------:R-:W-:Y:S01]  /*06a0*/  UISETP.NE.U32.AND UP0, UPT, UR19, URZ, UPT ;  /* 0x000000ff1300728c */ /* 0x000fe2000bf05070 */
[----:B------:R-:W-:Y:S01]  /*06b0*/  IMAD.MOV.U32 R6, RZ, RZ, R14 ;  /* 0x000000ffff067224 */ /* 0x000fe200078e000e */
[----:B------:R-:W-:Y:S01]  /*06c0*/  UMOV UR4, URZ ;  /* 0x000000ff00047c82 */ /* 0x000fe20008000000 */
[----:B------:R-:W-:-:S05]  /*06d0*/  IMAD.MOV.U32 R7, RZ, RZ, R15 ;  /* 0x000000ffff077224 */ /* 0x000fca00078e000f */
[----:B------:R0:W-:Y:S01]  /*06e0*/  STL.128 [R1], R4 ;  /* 0x0000000401007387 */ /* 0x0001e20000100c00 */
[----:B------:R-:W-:Y:S05]  /*06f0*/  BRA.U UP0, `(.L_x_5) ;  /* 0x00000001004c7547 */ /* 0x000fea000b800000 */
[----:B0-----:R-:W0:Y:S01]  /*0700*/  I2F.U32.RP R7, UR6 ;  /* 0x0000000600077d06 */ /* 0x001e220008209000 */
[----:B------:R-:W-:-:S07]  /*0710*/  ISETP.NE.U32.AND P1, PT, RZ, UR6, PT ;  /* 0x00000006ff007c0c */ /* 0x000fce000bf25070 */
[----:B0-----:R-:W0:Y:S02]  /*0720*/  MUFU.RCP R7, R7 ;  /* 0x0000000700077308 */ /* 0x001e240000001000 */
[----:B0-----:R-:W-:Y:S01]  /*0730*/  IADD3 R4, PT, PT, R7, 0xffffffe, RZ ;  /* 0x0ffffffe07047810 */ /* 0x001fe20007ffe0ff */
[----:B------:R-:W-:-:S05]  /*0740*/  HFMA2 R7, -RZ, RZ, 0, 0 ;  /* 0x00000000ff077431 */ /* 0x000fca00000001ff */
[----:B------:R0:W1:Y:S02]  /*0750*/  F2I.FTZ.U32.TRUNC.NTZ R5, R4 ;  /* 0x0000000400057305 */ /* 0x000064000021f000 */
[----:B0-----:R-:W-:Y:S02]  /*0760*/  IMAD.MOV.U32 R4, RZ, RZ, RZ ;  /* 0x000000ffff047224 */ /* 0x001fe400078e00ff */
[----:B-1----:R-:W-:-:S04]  /*0770*/  IMAD.MOV R9, RZ, RZ, -R5 ;  /* 0x000000ffff097224 */ /* 0x002fc800078e0a05 */
[----:B------:R-:W-:-:S04]  /*0780*/  IMAD R9, R9, UR6, RZ ;  /* 0x0000000609097c24 */ /* 0x000fc8000f8e02ff */
[----:B------:R-:W-:-:S06]  /*0790*/  IMAD.HI.U32 R9, R5, R9, R4 ;  /* 0x0000000905097227 */ /* 0x000fcc00078e0004 */
[----:B------:R-:W-:-:S05]  /*07a0*/  IMAD.HI.U32 R0, R9, R2, RZ ;  /* 0x0000000209007227 */ /* 0x000fca00078e00ff */
[----:B------:R-:W-:-:S05]  /*07b0*/  IADD3 R5, PT, PT, -R0, RZ, RZ ;  /* 0x000000ff00057210 */ /* 0x000fca0007ffe1ff */
[----:B------:R-:W-:-:S05]  /*07c0*/  IMAD R6, R5, UR6, R2 ;  /* 0x0000000605067c24 */ /* 0x000fca000f8e0202 */
[----:B------:R-:W-:-:S13]  /*07d0*/  ISETP.GE.U32.AND P0, PT, R6, UR6, PT ;  /* 0x0000000606007c0c */ /* 0x000fda000bf06070 */
[----:B------:R-:W-:-:S05]  /*07e0*/  @P0 VIADD R6, R6, -UR6 ;  /* 0x8000000606060c36 */ /* 0x000fca0008000000 */
[----:B------:R-:W-:-:S13]  /*07f0*/  ISETP.GE.U32.AND P0, PT, R6, UR6, PT ;  /* 0x0000000606007c0c */ /* 0x000fda000bf06070 */
[----:B------:R-:W-:Y:S01]  /*0800*/  @P0 VIADD R6, R6, -UR6 ;  /* 0x8000000606060c36 */ /* 0x000fe20008000000 */
[----:B------:R-:W-:Y:S01]  /*0810*/  @!P1 LOP3.LUT R6, RZ, UR6, RZ, 0x33, !PT ;  /* 0x00000006ff069c12 */ /* 0x000fe2000f8e33ff */
[----:B------:R-:W-:Y:S06]  /*0820*/  BRA `(.L_x_6) ;  /* 0x0000000000147947 */ /* 0x000fec0003800000 */
.L_x_5:
[----:B0-----:R-:W-:Y:S01]  /*0830*/  IMAD.MOV.U32 R7, RZ, RZ, R2 ;  /* 0x000000ffff077224 */ /* 0x001fe200078e0002 */
[----:B------:R-:W-:Y:S01]  /*0840*/  MOV R0, 0x880 ;  /* 0x0000088000007802 */ /* 0x000fe20000000f00 */
[----:B------:R-:W-:Y:S01]  /*0850*/  UMOV UR16, UR6 ;  /* 0x0000000600107c82 */ /* 0x000fe20008000000 */
[----:B------:R-:W-:-:S05]  /*0860*/  UMOV UR17, UR19 ;  /* 0x0000001300117c82 */ /* 0x000fca0008000000 */
[----:B------:R-:W-:Y:S05]  /*0870*/  CALL.REL.NOINC `($__internal_1_$__cuda_sm20_rem_s64) ;  /* 0x0000000c002c7944 */ /* 0x000fea0003c00000 */
.L_x_6:
[----:B------:R-:W-:-:S13]  /*0880*/  ISETP.NE.AND.EX P0, PT, R17, RZ, PT, !PT ;  /* 0x000000ff1100720c */ /* 0x000fda0003f053f0 */
[----:B------:R-:W-:Y:S05]  /*0890*/  @P0 BRA `(.L_x_7) ;  /* 0x0000000000500947 */ /* 0x000fea0003800000 */
[----:B------:R-:W0:Y:S01]  /*08a0*/  I2F.U32.RP R0, R16 ;  /* 0x0000001000007306 */ /* 0x000e220000209000 */
[----:B------:R-:W-:Y:S01]  /*08b0*/  IADD3 R7, PT, PT, RZ, -R16, RZ ;  /* 0x80000010ff077210 */ /* 0x000fe20007ffe0ff */
[----:B------:R-:W-:Y:S01]  /*08c0*/  HFMA2 R21, -RZ, RZ, 0, 0 ;  /* 0x00000000ff157431 */ /* 0x000fe200000001ff */
[----:B------:R-:W-:-:S05]  /*08d0*/  ISETP.NE.U32.AND P2, PT, R16, RZ, PT ;  /* 0x000000ff1000720c */ /* 0x000fca0003f45070 */
[----:B0-----:R-:W0:Y:S02]  /*08e0*/  MUFU.RCP R0, R0 ;  /* 0x0000000000007308 */ /* 0x001e240000001000 */
[----:B0-----:R-:W-:-:S06]  /*08f0*/  VIADD R4, R0, 0xffffffe ;  /* 0x0ffffffe00047836 */ /* 0x001fcc0000000000 */
[----:B------:R0:W1:Y:S02]  /*0900*/  F2I.FTZ.U32.TRUNC.NTZ R5, R4 ;  /* 0x0000000400057305 */ /* 0x000064000021f000 */
[----:B0-----:R-:W-:Y:S02]  /*0910*/  IMAD.MOV.U32 R4, RZ, RZ, RZ ;  /* 0x000000ffff047224 */ /* 0x001fe400078e00ff */
[----:B-1----:R-:W-:-:S04]  /*0920*/  IMAD R7, R7, R5, RZ ;  /* 0x0000000507077224 */ /* 0x002fc800078e02ff */
[----:B------:R-:W-:-:S06]  /*0930*/  IMAD.HI.U32 R5, R5, R7, R4 ;  /* 0x0000000705057227 */ /* 0x000fcc00078e0004 */
[----:B------:R-:W-:-:S04]  /*0940*/  IMAD.HI.U32 R20, R5, R6, RZ ;  /* 0x0000000605147227 */ /* 0x000fc800078e00ff */
[----:B------:R-:W-:-:S04]  /*0950*/  IMAD.MOV R7, RZ, RZ, -R20 ;  /* 0x000000ffff077224 */ /* 0x000fc800078e0a14 */
[----:B------:R-:W-:-:S05]  /*0960*/  IMAD R7, R16, R7, R6 ;  /* 0x0000000710077224 */ /* 0x000fca00078e0206 */
[----:B------:R-:W-:-:S13]  /*0970*/  ISETP.GE.U32.AND P0, PT, R7, R16, PT ;  /* 0x000000100700720c */ /* 0x000fda0003f06070 */
[----:B------:R-:W-:Y:S01]  /*0980*/  @P0 IADD3 R7, PT, PT, -R16, R7, RZ ;  /* 0x0000000710070210 */ /* 0x000fe20007ffe1ff */
[----:B------:R-:W-:-:S03]  /*0990*/  @P0 VIADD R20, R20, 0x1 ;  /* 0x0000000114140836 */ /* 0x000fc60000000000 */
[----:B------:R-:W-:-:S13]  /*09a0*/  ISETP.GE.U32.AND P1, PT, R7, R16, PT ;  /* 0x000000100700720c */ /* 0x000fda0003f26070 */
[----:B------:R-:W-:Y:S01]  /*09b0*/  @P1 VIADD R20, R20, 0x1 ;  /* 0x0000000114141836 */ /* 0x000fe20000000000 */
[----:B------:R-:W-:Y:S01]  /*09c0*/  @!P2 LOP3.LUT R20, RZ, R16, RZ, 0x33, !PT ;  /* 0x00000010ff14a212 */ /* 0x000fe200078e33ff */
[----:B------:R-:W-:Y:S06]  /*09d0*/  BRA `(.L_x_8) ;  /* 0x0000000000147947 */ /* 0x000fec0003800000 */
.L_x_7:
[----:B------:R-:W-:Y:S01]  /*09e0*/  IMAD.MOV.U32 R12, RZ, RZ, R6 ;  /* 0x000000ffff0c7224 */ /* 0x000fe200078e0006 */
[----:B------:R-:W-:Y:S01]  /*09f0*/  MOV R6, R17 ;  /* 0x0000001100067202 */ /* 0x000fe20000000f00 */
[----:B------:R-:W-:Y:S01]  /*0a00*/  IMAD.MOV.U32 R8, RZ, RZ, R16 ;  /* 0x000000ffff087224 */ /* 0x000fe200078e0010 */
[----:B------:R-:W-:-:S07]  /*0a10*/  MOV R0, 0xa30 ;  /* 0x00000a3000007802 */ /* 0x000fce0000000f00 */
[----:B------:R-:W-:Y:S05]  /*0a20*/  CALL.REL.NOINC `($__internal_0_$__cuda_sm20_div_s64) ;  /* 0x0000000400707944 */ /* 0x000fea0003c00000 */
.L_x_8:
[----:B------:R-:W-:-:S13]  /*0a30*/  ISETP.NE.AND.EX P0, PT, R17, RZ, PT, !PT ;  /* 0x000000ff1100720c */ /* 0x000fda0003f053f0 */
[----:B------:R-:W-:Y:S05]  /*0a40*/  @P0 BRA `(.L_x_9) ;  /* 0x00000000004c0947 */ /* 0x000fea0003800000 */
[----:B------:R-:W0:Y:S01]  /*0a50*/  I2F.U32.RP R7, R16 ;  /* 0x0000001000077306 */ /* 0x000e220000209000 */
[----:B------:R-:W-:Y:S01]  /*0a60*/  IMAD.MOV R3, RZ, RZ, -R16 ;  /* 0x000000ffff037224 */ /* 0x000fe200078e0a10 */
[----:B------:R-:W-:-:S06]  /*0a70*/  ISETP.NE.U32.AND P1, PT, R16, RZ, PT ;  /* 0x000000ff1000720c */ /* 0x000fcc0003f25070 */
[----:B0-----:R-:W0:Y:S02]  /*0a80*/  MUFU.RCP R7, R7 ;  /* 0x0000000700077308 */ /* 0x001e240000001000 */
[----:B0-----:R-:W-:Y:S02]  /*0a90*/  VIADD R4, R7, 0xffffffe ;  /* 0x0ffffffe07047836 */ /* 0x001fe40000000000 */
[----:B------:R-:W-:-:S04]  /*0aa0*/  IMAD.MOV.U32 R7, RZ, RZ, RZ ;  /* 0x000000ffff077224 */ /* 0x000fc800078e00ff */
[----:B------:R0:W1:Y:S02]  /*0ab0*/  F2I.FTZ.U32.TRUNC.NTZ R5, R4 ;  /* 0x0000000400057305 */ /* 0x000064000021f000 */
[----:B0-----:R-:W-:Y:S02]  /*0ac0*/  HFMA2 R4, -RZ, RZ, 0, 0 ;  /* 0x00000000ff047431 */ /* 0x001fe400000001ff */
[----:B-1----:R-:W-:-:S04]  /*0ad0*/  IMAD R3, R3, R5, RZ ;  /* 0x0000000503037224 */ /* 0x002fc800078e02ff */
[----:B------:R-:W-:-:S06]  /*0ae0*/  IMAD.HI.U32 R3, R5, R3, R4 ;  /* 0x0000000305037227 */ /* 0x000fcc00078e0004 */
[----:B------:R-:W-:-:S04]  /*0af0*/  IMAD.HI.U32 R0, R3, R2, RZ ;  /* 0x0000000203007227 */ /* 0x000fc800078e00ff */
[----:B------:R-:W-:-:S04]  /*0b00*/  IMAD.MOV R3, RZ, RZ, -R0 ;  /* 0x000000ffff037224 */ /* 0x000fc800078e0a00 */
[----:B------:R-:W-:-:S05]  /*0b10*/  IMAD R6, R16, R3, R2 ;  /* 0x0000000310067224 */ /* 0x000fca00078e0202 */
[----:B------:R-:W-:-:S13]  /*0b20*/  ISETP.GE.U32.AND P0, PT, R6, R16, PT ;  /* 0x000000100600720c */ /* 0x000fda0003f06070 */
[----:B------:R-:W-:-:S05]  /*0b30*/  @P0 IMAD.IADD R6, R6, 0x1, -R16 ;  /* 0x0000000106060824 */ /* 0x000fca00078e0a10 */
[----:B------:R-:W-:-:S13]  /*0b40*/  ISETP.GE.U32.AND P0, PT, R6, R16, PT ;  /* 0x000000100600720c */ /* 0x000fda0003f06070 */
[----:B------:R-:W-:Y:S02]  /*0b50*/  @P0 IADD3 R6, PT, PT, -R16, R6, RZ ;  /* 0x0000000610060210 */ /* 0x000fe40007ffe1ff */
[----:B------:R-:W-:Y:S01]  /*0b60*/  @!P1 LOP3.LUT R6, RZ, R16, RZ, 0x33, !PT ;  /* 0x00000010ff069212 */ /* 0x000fe200078e33ff */
[----:B------:R-:W-:Y:S06]  /*0b70*/  BRA `(.L_x_10) ;  /* 0x0000000000147947 */ /* 0x000fec0003800000 */
.L_x_9:
[----:B------:R-:W-:Y:S01]  /*0b80*/  R2UR UR16, R16 ;  /* 0x00000000101072ca */ /* 0x000fe200000e0000 */
[----:B------:R-:W-:Y:S01]  /*0b90*/  IMAD.MOV.U32 R7, RZ, RZ, R2 ;  /* 0x000000ffff077224 */ /* 0x000fe200078e0002 */
[----:B------:R-:W-:Y:S02]  /*0ba0*/  R2UR UR17, R17 ;  /* 0x00000000111172ca */ /* 0x000fe400000e0000 */
[----:B------:R-:W-:-:S13]  /*0bb0*/  MOV R0, 0xbd0 ;  /* 0x00000bd000007802 */ /* 0x000fda0000000f00 */
[----:B------:R-:W-:Y:S05]  /*0bc0*/  CALL.REL.NOINC `($__internal_1_$__cuda_sm20_rem_s64) ;  /* 0x0000000800587944 */ /* 0x000fea0003c00000 */
.L_x_10:
[----:B------:R-:W0:Y:S01]  /*0bd0*/  LDC.64 R4, c[0x0][0x398] ;  /* 0x0000e600ff047b82 */ /* 0x000e220000000a00 */
[----:B------:R-:W1:Y:S01]  /*0be0*/  LDCU.128 UR8, c[0x0][0x380] ;  /* 0x00007000ff0877ac */ /* 0x000e620008000c00 */
[----:B------:R-:W2:Y:S06]  /*0bf0*/  LDCU.64 UR4, c[0x0][0x390] ;  /* 0x00007200ff0477ac */ /* 0x000eac0008000a00 */
[----:B------:R-:W3:Y:S01]  /*0c00*/  LDC.64 R8, c[0x0][0x398] ;  /* 0x0000e600ff087b82 */ /* 0x000ee20000000a00 */
[----:B0-----:R-:W4:Y:S04]  /*0c10*/  LDG.E.64 R12, desc[UR20][R4.64+0x8] ;  /* 0x00000814040c7981 */ /* 0x001f28000c1e1b00 */
[----:B------:R-:W5:Y:S04]  /*0c20*/  LDG.E.64 R22, desc[UR20][R4.64+0x10] ;  /* 0x0000101404167981 */ /* 0x000f68000c1e1b00 */
[----:B---3--:R-:W3:Y:S04]  /*0c30*/  LDG.E R0, desc[UR20][R8.64] ;  /* 0x0000001408007981 */ /* 0x008ee8000c1e1900 */
[----:B------:R0:W2:Y:S02]  /*0c40*/  LDG.E.64 R18, desc[UR20][R4.64+0x18] ;  /* 0x0000181404127981 */ /* 0x0000a4000c1e1b00 */
[----:B0-----:R-:W-:-:S02]  /*0c50*/  IMAD.MOV.U32 R4, RZ, RZ, R20 ;  /* 0x000000ffff047224 */ /* 0x001fc400078e0014 */
[----:B------:R-:W-:-:S05]  /*0c60*/  IMAD.MOV.U32 R5, RZ, RZ, R21 ;  /* 0x000000ffff057224 */ /* 0x000fca00078e0015 */
[----:B------:R0:W-:Y:S02]  /*0c70*/  STL.128 [R1+0x10], R4 ;  /* 0x0000100401007387 */ /* 0x0001e40000100c00 */
[----:B0-----:R-:W-:-:S04]  /*0c80*/  IMAD R5, R15, UR6, RZ ;  /* 0x000000060f057c24 */ /* 0x001fc8000f8e02ff */
[----:B------:R-:W-:Y:S01]  /*0c90*/  IMAD R5, R14, UR19, R5 ;  /* 0x000000130e057c24 */ /* 0x000fe2000f8e0205 */
[C---:B----4-:R-:W-:Y:S02]  /*0ca0*/  SHF.L.U64.HI R3, R12.reuse, 0x3, R13 ;  /* 0x000000030c037819 */ /* 0x050fe4000001020d */
[----:B------:R-:W-:Y:S01]  /*0cb0*/  SHF.L.U32 R12, R12, 0x3, RZ ;  /* 0x000000030c0c7819 */ /* 0x000fe200000006ff */
[----:B------:R-:W-:-:S03]  /*0cc0*/  IMAD R13, R11, UR22, RZ ;  /* 0x000000160b0d7c24 */ /* 0x000fc6000f8e02ff */
[----:B-1----:R-:W-:Y:S02]  /*0cd0*/  IADD3 R2, P0, PT, R12, UR10, RZ ;  /* 0x0000000a0c027c10 */ /* 0x002fe4000ff1e0ff */
[----:B---3--:R-:W-:Y:S02]  /*0ce0*/  LEA R8, R0, R1, 0x3 ;  /* 0x0000000100087211 */ /* 0x008fe400078e18ff */
[----:B------:R-:W-:Y:S01]  /*0cf0*/  IADD3.X R3, PT, PT, R3, UR11, RZ, P0, !PT ;  /* 0x0000000b03037c10 */ /* 0x000fe200087fe4ff */
[----:B------:R-:W-:Y:S02]  /*0d00*/  IMAD R13, R10, UR18, R13 ;  /* 0x000000120a0d7c24 */ /* 0x000fe4000f8e020d */
[----:B-----5:R-:W-:Y:S01]  /*0d10*/  IMAD.SHL.U32 R0, R22, 0x8, RZ ;  /* 0x0000000816007824 */ /* 0x020fe200078e00ff */
[----:B------:R-:W3:Y:S01]  /*0d20*/  LDL.64 R8, [R8] ;  /* 0x0000000008087983 */ /* 0x000ee20000100a00 */
[----:B------:R-:W-:-:S04]  /*0d30*/  IMAD.WIDE.U32 R10, R10, UR22, RZ ;  /* 0x000000160a0a7c25 */ /* 0x000fc8000f8e00ff */
[----:B------:R-:W-:Y:S01]  /*0d40*/  IMAD.IADD R12, R1, 0x1, R12 ;  /* 0x00000001010c7824 */ /* 0x000fe200078e020c */
[----:B------:R-:W3:Y:S01]  /*0d50*/  LDG.E.64 R2, desc[UR20][R2.64] ;  /* 0x0000001402027981 */ /* 0x000ee2000c1e1b00 */
[----:B------:R-:W-:Y:S02]  /*0d60*/  SHF.L.U64.HI R22, R22, 0x3, R23 ;  /* 0x0000000316167819 */ /* 0x000fe40000010217 */
[----:B------:R-:W-:Y:S02]  /*0d70*/  IADD3 R24, P0, PT, R0, UR10, RZ ;  /* 0x0000000a00187c10 */ /* 0x000fe4000ff1e0ff */
[----:B------:R-:W-:Y:S02]  /*0d80*/  IADD3 R11, PT, PT, R11, R13, RZ ;  /* 0x0000000d0b0b7210 */ /* 0x000fe40007ffe0ff */
[----:B------:R-:W4:Y:S01]  /*0d90*/  LDL.64 R12, [R12] ;  /* 0x000000000c0c7983 */ /* 0x000f220000100a00 */
[----:B------:R-:W-:Y:S01]  /*0da0*/  IADD3.X R25, PT, PT, R22, UR11, RZ, P0, !PT ;  /* 0x0000000b16197c10 */ /* 0x000fe200087fe4ff */
[----:B--2---:R-:W-:-:S02]  /*0db0*/  IMAD.SHL.U32 R4, R18, 0x8, RZ ;  /* 0x0000000812047824 */ /* 0x004fc400078e00ff */
[----:B------:R-:W-:-:S03]  /*0dc0*/  IMAD.IADD R0, R1, 0x1, R0 ;  /* 0x0000000101007824 */ /* 0x000fc600078e0200 */
[----:B------:R-:W2:Y:S01]  /*0dd0*/  LDG.E.64 R24, desc[UR20][R24.64] ;  /* 0x0000001418187981 */ /* 0x000ea2000c1e1b00 */
[----:B------:R-:W-:Y:S01]  /*0de0*/  IMAD.WIDE.U32 R22, R14, UR6, R10 ;  /* 0x000000060e167c25 */ /* 0x000fe2000f8e000a */
[----:B------:R-:W-:Y:S02]  /*0df0*/  SHF.L.U64.HI R18, R18, 0x3, R19 ;  /* 0x0000000312127819 */ /* 0x000fe40000010213 */
[----:B------:R-:W-:Y:S01]  /*0e00*/  IADD3 R14, P0, PT, R4, UR10, RZ ;  /* 0x0000000a040e7c10 */ /* 0x000fe2000ff1e0ff */
[----:B------:R-:W5:Y:S01]  /*0e10*/  LDL.64 R10, [R0] ;  /* 0x00000000000a7983 */ /* 0x000f620000100a00 */
[----:B------:R-:W-:Y:S02]  /*0e20*/  IADD3 R23, PT, PT, R23, R5, RZ ;  /* 0x0000000517177210 */ /* 0x000fe40007ffe0ff */
[----:B------:R-:W-:Y:S01]  /*0e30*/  IADD3.X R15, PT, PT, R18, UR11, RZ, P0, !PT ;  /* 0x0000000b120f7c10 */ /* 0x000fe200087fe4ff */
[----:B------:R-:W-:Y:S02]  /*0e40*/  IMAD.IADD R4, R1, 0x1, R4 ;  /* 0x0000000101047824 */ /* 0x000fe400078e0204 */
[----:B------:R-:W-:-:S03]  /*0e50*/  IMAD.WIDE.U32 R18, R16, R20, R22 ;  /* 0x0000001410127225 */ /* 0x000fc600078e0016 */
[----:B------:R-:W5:Y:S01]  /*0e60*/  LDG.E.64 R14, desc[UR20][R14.64] ;  /* 0x000000140e0e7981 */ /* 0x000f62000c1e1b00 */
[----:B------:R-:W-:-:S03]  /*0e70*/  IMAD R16, R21, R16, RZ ;  /* 0x0000001015107224 */ /* 0x000fc600078e02ff */
[----:B------:R-:W5:Y:S01]  /*0e80*/  LDL.64 R4, [R4] ;  /* 0x0000000004047983 */ /* 0x000f620000100a00 */
[----:B------:R-:W-:Y:S01]  /*0e90*/  IMAD R17, R17, R20, R16 ;  /* 0x0000001411117224 */ /* 0x000fe200078e0210 */
[----:B------:R-:W-:-:S04]  /*0ea0*/  IADD3 R16, P0, PT, R6, R18, RZ ;  /* 0x0000001206107210 */ /* 0x000fc80007f1e0ff */
[----:B------:R-:W-:Y:S02]  /*0eb0*/  IADD3.X R7, PT, PT, R7, R19, R17, P0, !PT ;  /* 0x0000001307077210 */ /* 0x000fe400007fe411 */
[----:B------:R-:W-:-:S04]  /*0ec0*/  LEA R6, P0, R16, UR8, 0x2 ;  /* 0x0000000810067c11 */ /* 0x000fc8000f8010ff */
[----:B------:R-:W-:-:S05]  /*0ed0*/  LEA.HI.X R7, R16, UR9, R7, 0x2, P0 ;  /* 0x0000000910077c11 */ /* 0x000fca00080f1407 */
[----:B------:R-:W5:Y:S01]  /*0ee0*/  LDG.E R0, desc[UR20][R6.64] ;  /* 0x0000001406007981 */ /* 0x000f62000c1e1900 */
[----:B---3--:R-:W-:-:S04]  /*0ef0*/  IMAD R9, R9, R2, RZ ;  /* 0x0000000209097224 */ /* 0x008fc800078e02ff */
[-C--:B------:R-:W-:Y:S02]  /*0f00*/  IMAD R3, R3, R8.reuse, R9 ;  /* 0x0000000803037224 */ /* 0x080fe400078e0209 */
[----:B----4-:R-:W-:-:S04]  /*0f10*/  IMAD.WIDE.U32 R12, R2, R8, R12 ;  /* 0x00000008020c7225 */ /* 0x010fc800078e000c */
[----:B------:R-:W-:-:S04]  /*0f20*/  IMAD.IADD R3, R13, 0x1, R3 ;  /* 0x000000010d037824 */ /* 0x000fc800078e0203 */
[----:B--2---:R-:W-:-:S04]  /*0f30*/  IMAD R3, R3, R24, RZ ;  /* 0x0000001803037224 */ /* 0x004fc800078e02ff */
[-C--:B------:R-:W-:Y:S02]  /*0f40*/  IMAD R3, R25, R12.reuse, R3 ;  /* 0x0000000c19037224 */ /* 0x080fe400078e0203 */
[----:B-----5:R-:W-:-:S05]  /*0f50*/  IMAD.WIDE.U32 R10, R24, R12, R10 ;  /* 0x0000000c180a7225 */ /* 0x020fca00078e000a */
[----:B------:R-:W-:-:S05]  /*0f60*/  IADD3 R3, PT, PT, R11, R3, RZ ;  /* 0x000000030b037210 */ /* 0x000fca0007ffe0ff */
[----:B------:R-:W-:Y:S02]  /*0f70*/  IMAD R3, R3, R14, RZ ;  /* 0x0000000e03037224 */ /* 0x000fe400078e02ff */
[----:B------:R-:W-:-:S04]  /*0f80*/  IMAD.WIDE.U32 R4, R14, R10, R4 ;  /* 0x0000000a0e047225 */ /* 0x000fc800078e0004 */
[----:B------:R-:W-:Y:S01]  /*0f90*/  IMAD R3, R15, R10, R3 ;  /* 0x0000000a0f037224 */ /* 0x000fe200078e0203 */
[----:B------:R-:W-:-:S03]  /*0fa0*/  LEA R2, P0, R4, UR4, 0x2 ;  /* 0x0000000404027c11 */ /* 0x000fc6000f8010ff */
[----:B------:R-:W-:-:S05]  /*0fb0*/  IMAD.IADD R3, R5, 0x1, R3 ;  /* 0x0000000105037824 */ /* 0x000fca00078e0203 */
[----:B------:R-:W-:-:S05]  /*0fc0*/  LEA.HI.X R3, R4, UR5, R3, 0x2, P0 ;  /* 0x0000000504037c11 */ /* 0x000fca00080f1403 */
[----:B------:R-:W-:Y:S01]  /*0fd0*/  STG.E desc[UR20][R2.64], R0 ;  /* 0x0000000002007986 */ /* 0x000fe2000c101914 */
[----:B------:R-:W-:Y:S05]  /*0fe0*/  EXIT ;  /* 0x000000000000794d */ /* 0x000fea0003800000 */
        .weak           $__internal_0_$__cuda_sm20_div_s64
        .type           $__internal_0_$__cuda_sm20_div_s64,@function
        .size           $__internal_0_$__cuda_sm20_div_s64,($__internal_1_$__cuda_sm20_rem_s64 - $__internal_0_$__cuda_sm20_div_s64)
$__internal_0_$__cuda_sm20_div_s64:
[-C--:B------:R-:W-:Y:S02]  /*0ff0*/  IADD3 R5, P1, PT, RZ, -R8.reuse, RZ ;  /* 0x80000008ff057210 */ /* 0x080fe40007f3e0ff */
[----:B------:R-:W-:Y:S02]  /*1000*/  ISETP.GE.AND P0, PT, R6, RZ, PT ;  /* 0x000000ff0600720c */ /* 0x000fe40003f06270 */
[----:B------:R-:W-:Y:S01]  /*1010*/  ISETP.GE.AND P3, PT, R7, RZ, PT ;  /* 0x000000ff0700720c */ /* 0x000fe20003f66270 */
[----:B------:R-:W-:Y:S01]  /*1020*/  IMAD.X R9, RZ, RZ, ~R6, P1 ;  /* 0x000000ffff097224 */ /* 0x000fe200008e0e06 */
[----:B------:R-:W-:-:S04]  /*1030*/  SEL R4, R5, R8, !P0 ;  /* 0x0000000805047207 */ /* 0x000fc80004000000 */
[----:B------:R-:W-:-:S04]  /*1040*/  SEL R5, R9, R6, !P0 ;  /* 0x0000000609057207 */ /* 0x000fc80004000000 */
[----:B------:R-:W0:Y:S08]  /*1050*/  I2F.U64.RP R9, R4 ;  /* 0x0000000400097312 */ /* 0x000e300000309000 */
[----:B0-----:R-:W0:Y:S02]  /*1060*/  MUFU.RCP R9, R9 ;  /* 0x0000000900097308 */ /* 0x001e240000001000 */
[----:B0-----:R-:W-:-:S06]  /*1070*/  IADD3 R18, PT, PT, R9, 0x1ffffffe, RZ ;  /* 0x1ffffffe09127810 */ /* 0x001fcc0007ffe0ff */
[----:B------:R-:W0:Y:S02]  /*1080*/  F2I.U64.TRUNC R18, R18 ;  /* 0x0000001200127311 */ /* 0x000e24000020d800 */
[----:B0-----:R-:W-:-:S04]  /*1090*/  IMAD.WIDE.U32 R20, R18, R4, RZ ;  /* 0x0000000412147225 */ /* 0x001fc800078e00ff */
[C---:B------:R-:W-:Y:S01]  /*10a0*/  IMAD R13, R18.reuse, R5, R21 ;  /* 0x00000005120d7224 */ /* 0x040fe200078e0215 */
[----:B------:R-:W-:Y:S01]  /*10b0*/  IADD3 R23, P0, PT, RZ, -R20, RZ ;  /* 0x80000014ff177210 */ /* 0x000fe20007f1e0ff */
[----:B------:R-:W-:Y:S02]  /*10c0*/  IMAD.MOV.U32 R21, RZ, RZ, R18 ;  /* 0x000000ffff157224 */ /* 0x000fe400078e0012 */
[----:B------:R-:W-:Y:S02]  /*10d0*/  IMAD R13, R19, R4, R13 ;  /* 0x00000004130d7224 */ /* 0x000fe400078e020d */
[----:B------:R-:W-:-:S04]  /*10e0*/  IMAD.HI.U32 R20, R18, R23, RZ ;  /* 0x0000001712147227 */ /* 0x000fc800078e00ff */
[----:B------:R-:W-:-:S04]  /*10f0*/  IMAD.X R13, RZ, RZ, ~R13, P0 ;  /* 0x000000ffff0d7224 */ /* 0x000fc800000e0e0d */
[----:B------:R-:W-:-:S04]  /*1100*/  IMAD.WIDE.U32 R20, P0, R18, R13, R20 ;  /* 0x0000000d12147225 */ /* 0x000fc80007800014 */
[C---:B------:R-:W-:Y:S02]  /*1110*/  IMAD R9, R19.reuse, R13, RZ ;  /* 0x0000000d13097224 */ /* 0x040fe400078e02ff */
[----:B------:R-:W-:-:S04]  /*1120*/  IMAD.HI.U32 R20, P1, R19, R23, R20 ;  /* 0x0000001713147227 */ /* 0x000fc80007820014 */
[----:B------:R-:W-:Y:S01]  /*1130*/  IMAD.HI.U32 R13, R19, R13, RZ ;  /* 0x0000000d130d7227 */ /* 0x000fe200078e00ff */
[----:B------:R-:W-:-:S04]  /*1140*/  IADD3 R21, P2, PT, R9, R20, RZ ;  /* 0x0000001409157210 */ /* 0x000fc80007f5e0ff */
[----:B------:R-:W-:Y:S01]  /*1150*/  IADD3.X R13, PT, PT, R13, R19, RZ, P0, !PT ;  /* 0x000000130d0d7210 */ /* 0x000fe200007fe4ff */
[----:B------:R-:W-:-:S03]  /*1160*/  IMAD.WIDE.U32 R18, R21, R4, RZ ;  /* 0x0000000415127225 */ /* 0x000fc600078e00ff */
[----:B------:R-:W-:Y:S01]  /*1170*/  IADD3.X R13, PT, PT, RZ, RZ, R13, P2, P1 ;  /* 0x000000ffff0d7210 */ /* 0x000fe200017e240d */
[----:B------:R-:W-:Y:S01]  /*1180*/  IMAD R9, R21, R5, R19 ;  /* 0x0000000515097224 */ /* 0x000fe200078e0213 */
[----:B------:R-:W-:-:S03]  /*1190*/  IADD3 R19, P0, PT, RZ, -R18, RZ ;  /* 0x80000012ff137210 */ /* 0x000fc60007f1e0ff */
[----:B------:R-:W-:Y:S02]  /*11a0*/  IMAD R9, R13, R4, R9 ;  /* 0x000000040d097224 */ /* 0x000fe400078e0209 */
[----:B------:R-:W-:-:S04]  /*11b0*/  IMAD.HI.U32 R20, R21, R19, RZ ;  /* 0x0000001315147227 */ /* 0x000fc800078e00ff */
[----:B------:R-:W-:Y:S01]  /*11c0*/  IMAD.X R22, RZ, RZ, ~R9, P0 ;  /* 0x000000ffff167224 */ /* 0x000fe200000e0e09 */
[----:B------:R-:W-:-:S03]  /*11d0*/  IADD3 R9, P4, PT, RZ, -R12, RZ ;  /* 0x8000000cff097210 */ /* 0x000fc60007f9e0ff */
[----:B------:R-:W-:Y:S01]  /*11e0*/  IMAD.WIDE.U32 R20, P0, R21, R22, R20 ;  /* 0x0000001615147225 */ /* 0x000fe20007800014 */
[----:B------:R-:W-:-:S03]  /*11f0*/  SEL R9, R9, R12, !P3 ;  /* 0x0000000c09097207 */ /* 0x000fc60005800000 */
[----:B------:R-:W-:-:S04]  /*1200*/  IMAD.HI.U32 R18, P1, R13, R19, R20 ;  /* 0x000000130d127227 */ /* 0x000fc80007820014 */
[CC--:B------:R-:W-:Y:S02]  /*1210*/  IMAD R19, R13.reuse, R22.reuse, RZ ;  /* 0x000000160d137224 */ /* 0x0c0fe400078e02ff */
[----:B------:R-:W-:-:S03]  /*1220*/  IMAD.HI.U32 R22, R13, R22, RZ ;  /* 0x000000160d167227 */ /* 0x000fc600078e00ff */
[----:B------:R-:W-:Y:S01]  /*1230*/  IADD3 R18, P2, PT, R19, R18, RZ ;  /* 0x0000001213127210 */ /* 0x000fe20007f5e0ff */
[----:B------:R-:W-:Y:S01]  /*1240*/  IMAD.X R20, RZ, RZ, ~R7, P4 ;  /* 0x000000ffff147224 */ /* 0x000fe200020e0e07 */
[----:B------:R-:W-:-:S03]  /*1250*/  IADD3.X R13, PT, PT, R22, R13, RZ, P0, !PT ;  /* 0x0000000d160d7210 */ /* 0x000fc600007fe4ff */
[----:B------:R-:W-:Y:S01]  /*1260*/  IMAD.HI.U32 R12, R18, R9, RZ ;  /* 0x00000009120c7227 */ /* 0x000fe200078e00ff */
[-C--:B------:R-:W-:Y:S02]  /*1270*/  SEL R19, R20, R7.reuse, !P3 ;  /* 0x0000000714137207 */ /* 0x080fe40005800000 */
[----:B------:R-:W-:Y:S01]  /*1280*/  IADD3.X R20, PT, PT, RZ, RZ, R13, P2, P1 ;  /* 0x000000ffff147210 */ /* 0x000fe200017e240d */
[----:B------:R-:W-:Y:S01]  /*1290*/  IMAD.MOV.U32 R13, RZ, RZ, RZ ;  /* 0x000000ffff0d7224 */ /* 0x000fe200078e00ff */
[----:B------:R-:W-:Y:S01]  /*12a0*/  LOP3.LUT R7, R6, R7, RZ, 0x3c, !PT ;  /* 0x0000000706077212 */ /* 0x000fe200078e3cff */
[----:B------:R-:W-:-:S04]  /*12b0*/  IMAD.WIDE.U32 R12, R18, R19, R12 ;  /* 0x00000013120c7225 */ /* 0x000fc800078e000c */
[C---:B------:R-:W-:Y:S02]  /*12c0*/  IMAD R21, R20.reuse, R19, RZ ;  /* 0x0000001314157224 */ /* 0x040fe400078e02ff */
[----:B------:R-:W-:-:S04]  /*12d0*/  IMAD.HI.U32 R12, P0, R20, R9, R12 ;  /* 0x00000009140c7227 */ /* 0x000fc8000780000c */
[----:B------:R-:W-:Y:S01]  /*12e0*/  IMAD.HI.U32 R23, R20, R19, RZ ;  /* 0x0000001314177227 */ /* 0x000fe200078e00ff */
[----:B------:R-:W-:-:S03]  /*12f0*/  IADD3 R21, P1, PT, R21, R12, RZ ;  /* 0x0000000c15157210 */ /* 0x000fc60007f3e0ff */
[----:B------:R-:W-:Y:S02]  /*1300*/  IMAD.X R23, RZ, RZ, R23, P0 ;  /* 0x000000ffff177224 */ /* 0x000fe400000e0617 */
[----:B------:R-:W-:-:S03]  /*1310*/  IMAD.WIDE.U32 R12, R21, R4, RZ ;  /* 0x00000004150c7225 */ /* 0x000fc600078e00ff */
[----:B------:R-:W-:Y:S01]  /*1320*/  IADD3.X R23, PT, PT, RZ, R23, RZ, P1, !PT ;  /* 0x00000017ff177210 */ /* 0x000fe20000ffe4ff */
[----:B------:R-:W-:Y:S01]  /*1330*/  IMAD R13, R21, R5, R13 ;  /* 0x00000005150d7224 */ /* 0x000fe200078e020d */
[----:B------:R-:W-:-:S03]  /*1340*/  IADD3 R9, P1, PT, -R12, R9, RZ ;  /* 0x000000090c097210 */ /* 0x000fc60007f3e1ff */
[-C--:B------:R-:W-:Y:S01]  /*1350*/  IMAD R12, R23, R4.reuse, R13 ;  /* 0x00000004170c7224 */ /* 0x080fe200078e020d */
[----:B------:R-:W-:-:S03]  /*1360*/  ISETP.GE.U32.AND P0, PT, R9, R4, PT ;  /* 0x000000040900720c */ /* 0x000fc60003f06070 */
[----:B------:R-:W-:Y:S01]  /*1370*/  IMAD.X R25, R19, 0x1, ~R12, P1 ;  /* 0x0000000113197824 */ /* 0x000fe200008e0e0c */
[----:B------:R-:W-:Y:S02]  /*1380*/  IADD3 R13, P1, PT, R9, -R4, RZ ;  /* 0x80000004090d7210 */ /* 0x000fe40007f3e0ff */
[----:B------:R-:W-:Y:S02]  /*1390*/  IADD3 R12, P2, PT, R21, 0x1, RZ ;  /* 0x00000001150c7810 */ /* 0x000fe40007f5e0ff */
[C---:B------:R-:W-:Y:S01]  /*13a0*/  ISETP.GE.U32.AND.EX P0, PT, R25.reuse, R5, PT, P0 ;  /* 0x000000051900720c */ /* 0x040fe20003f06100 */
[----:B------:R-:W-:Y:S01]  /*13b0*/  IMAD.X R19, R25, 0x1, ~R5, P1 ;  /* 0x0000000119137824 */ /* 0x000fe200008e0e05 */
[----:B------:R-:W-:Y:S02]  /*13c0*/  IADD3.X R18, PT, PT, RZ, R23, RZ, P2, !PT ;  /* 0x00000017ff127210 */ /* 0x000fe400017fe4ff */
[----:B------:R-:W-:Y:S02]  /*13d0*/  SEL R13, R13, R9, P0 ;  /* 0x000000090d0d7207 */ /* 0x000fe40000000000 */
[----:B------:R-:W-:-:S02]  /*13e0*/  SEL R9, R12, R21, P0 ;  /* 0x000000150c097207 */ /* 0x000fc40000000000 */
[----:B------:R-:W-:Y:S02]  /*13f0*/  SEL R19, R19, R25, P0 ;  /* 0x0000001913137207 */ /* 0x000fe40000000000 */
[----:B------:R-:W-:Y:S02]  /*1400*/  ISETP.GE.U32.AND P1, PT, R13, R4, PT ;  /* 0x000000040d00720c */ /* 0x000fe40003f26070 */
[----:B------:R-:W-:Y:S02]  /*1410*/  SEL R4, R18, R23, P0 ;  /* 0x0000001712047207 */ /* 0x000fe40000000000 */
[----:B------:R-:W-:Y:S02]  /*1420*/  IADD3 R20, P2, PT, R9, 0x1, RZ ;  /* 0x0000000109147810 */ /* 0x000fe40007f5e0ff */
[----:B------:R-:W-:Y:S02]  /*1430*/  ISETP.GE.U32.AND.EX P0, PT, R19, R5, PT, P1 ;  /* 0x000000051300720c */ /* 0x000fe40003f06110 */
[----:B------:R-:W-:Y:S01]  /*1440*/  ISETP.GE.AND P1, PT, R7, RZ, PT ;  /* 0x000000ff0700720c */ /* 0x000fe20003f26270 */
[----:B------:R-:W-:Y:S01]  /*1450*/  IMAD.X R21, RZ, RZ, R4, P2 ;  /* 0x000000ffff157224 */ /* 0x000fe200010e0604 */
[----:B------:R-:W-:-:S04]  /*1460*/  SEL R20, R20, R9, P0 ;  /* 0x0000000914147207 */ /* 0x000fc80000000000 */
[----:B------:R-:W-:Y:S02]  /*1470*/  SEL R21, R21, R4, P0 ;  /* 0x0000000415157207 */ /* 0x000fe40000000000 */
[-C--:B------:R-:W-:Y:S02]  /*1480*/  IADD3 R5, P2, PT, RZ, -R20.reuse, RZ ;  /* 0x80000014ff057210 */ /* 0x080fe40007f5e0ff */
[----:B------:R-:W-:Y:S02]  /*1490*/  ISETP.NE.U32.AND P0, PT, R8, RZ, PT ;  /* 0x000000ff0800720c */ /* 0x000fe40003f05070 */
[----:B------:R-:W-:Y:S01]  /*14a0*/  SEL R20, R5, R20, !P1 ;  /* 0x0000001405147207 */ /* 0x000fe20004800000 */
[----:B------:R-:W-:Y:S01]  /*14b0*/  IMAD.X R4, RZ, RZ, ~R21, P2 ;  /* 0x000000ffff047224 */ /* 0x000fe200010e0e15 */
[----:B------:R-:W-:Y:S01]  /*14c0*/  ISETP.NE.AND.EX P0, PT, R6, RZ, PT, P0 ;  /* 0x000000ff0600720c */ /* 0x000fe20003f05300 */
[----:B------:R-:W-:-:S03]  /*14d0*/  IMAD.MOV.U32 R5, RZ, RZ, 0x0 ;  /* 0x00000000ff057424 */ /* 0x000fc600078e00ff */
[----:B------:R-:W-:Y:S02]  /*14e0*/  SEL R21, R4, R21, !P1 ;  /* 0x0000001504157207 */ /* 0x000fe40004800000 */
[----:B------:R-:W-:Y:S02]  /*14f0*/  MOV R4, R0 ;  /* 0x0000000000047202 */ /* 0x000fe40000000f00 */
[----:B------:R-:W-:Y:S02]  /*1500*/  SEL R20, R20, 0xffffffff, P0 ;  /* 0xffffffff14147807 */ /* 0x000fe40000000000 */
[----:B------:R-:W-:Y:S01]  /*1510*/  SEL R21, R21, 0xffffffff, P0 ;  /* 0xffffffff15157807 */ /* 0x000fe20000000000 */
[----:B------:R-:W-:Y:S06]  /*1520*/  RET.REL.NODEC R4 `(_Z22tensorTranspose4DFloatPfPlS_S0_l) ;  /* 0xffffffe804b47950 */ /* 0x000fec0003c3ffff */
        .weak           $__internal_1_$__cuda_sm20_rem_s64
        .type           $__internal_1_$__cuda_sm20_rem_s64,@function
        .size           $__internal_1_$__cuda_sm20_rem_s64,(.L_x_13 - $__internal_1_$__cuda_sm20_rem_s64)
$__internal_1_$__cuda_sm20_rem_s64:
[----:B------:R-:W-:Y:S01]  /*1530*/  UIADD3 UR8, UP1, UPT, URZ, -UR16, URZ ;  /* 0x80000010ff087290 */ /* 0x000fe2000ff3e0ff */
[----:B------:R-:W-:Y:S01]  /*1540*/  ISETP.LE.AND P1, PT, RZ, UR4, PT ;  /* 0x00000004ff007c0c */ /* 0x000fe2000bf23270 */
[----:B------:R-:W-:Y:S02]  /*1550*/  UISETP.GE.AND UP0, UPT, UR17, URZ, UPT ;  /* 0x000000ff1100728c */ /* 0x000fe4000bf06270 */
[----:B------:R-:W-:Y:S02]  /*1560*/  UIADD3.X UR5, UPT, UPT, URZ, ~UR17, URZ, UP1, !UPT ;  /* 0x80000011ff057290 */ /* 0x000fe40008ffe4ff */
[----:B------:R-:W-:Y:S02]  /*1570*/  USEL UR8, UR8, UR16, !UP0 ;  /* 0x0000001008087287 */ /* 0x000fe4000c000000 */
[----:B------:R-:W-:-:S09]  /*1580*/  USEL UR9, UR5, UR17, !UP0 ;  /* 0x0000001105097287 */ /* 0x000fd2000c000000 */
[----:B------:R-:W0:Y:S08]  /*1590*/  I2F.U64.RP R6, UR8 ;  /* 0x0000000800067d12 */ /* 0x000e300008309000 */
[----:B0-----:R-:W0:Y:S02]  /*15a0*/  MUFU.RCP R6, R6 ;  /* 0x0000000600067308 */ /* 0x001e240000001000 */
[----:B0-----:R-:W-:-:S06]  /*15b0*/  VIADD R4, R6, 0x1ffffffe ;  /* 0x1ffffffe06047836 */ /* 0x001fcc0000000000 */
[----:B------:R-:W0:Y:S02]  /*15c0*/  F2I.U64.TRUNC R4, R4 ;  /* 0x0000000400047311 */ /* 0x000e24000020d800 */
[----:B0-----:R-:W-:Y:S02]  /*15d0*/  R2UR UR10, R4 ;  /* 0x00000000040a72ca */ /* 0x001fe400000e0000 */
[----:B------:R-:W-:Y:S01]  /*15e0*/  R2UR UR11, R5 ;  /* 0x00000000050b72ca */ /* 0x000fe200000e0000 */
[----:B------:R-:W-:Y:S01]  /*15f0*/  IMAD.MOV.U32 R5, RZ, RZ, RZ ;  /* 0x000000ffff057224 */ /* 0x000fe200078e00ff */
[----:B------:R-:W-:-:S04]  /*1600*/  IADD3 R4, P0, PT, RZ, -R7, RZ ;  /* 0x80000007ff047210 */ /* 0x000fc80007f1e0ff */
[----:B------:R-:W-:Y:S02]  /*1610*/  SEL R9, R4, R7, !P1 ;  /* 0x0000000704097207 */ /* 0x000fe40004800000 */
[----:B------:R-:W-:-:S03]  /*1620*/  IADD3.X R13, PT, PT, RZ, ~UR4, RZ, P0, !PT ;  /* 0x80000004ff0d7c10 */ /* 0x000fc600087fe4ff */
[----:B------:R-:W-:Y:S01]  /*1630*/  UIMAD.WIDE.U32 UR12, UR10, UR8, URZ ;  /* 0x000000080a0c72a5 */ /* 0x000fe2000f8e00ff */
[----:B------:R-:W-:-:S03]  /*1640*/  SEL R13, R13, UR4, !P1 ;  /* 0x000000040d0d7c07 */ /* 0x000fc6000c800000 */
[----:B------:R-:W-:Y:S02]  /*1650*/  UIADD3 UR14, UP0, UPT, URZ, -UR12, URZ ;  /* 0x8000000cff0e7290 */ /* 0x000fe4000ff1e0ff */
[----:B------:R-:W-:Y:S02]  /*1660*/  UIMAD UR5, UR10, UR9, UR13 ;  /* 0x000000090a0572a4 */ /* 0x000fe4000f8e020d */
[----:B------:R-:W-:Y:S02]  /*1670*/  UIMAD.WIDE.U32 UR12, UR10, UR14, URZ ;  /* 0x0000000e0a0c72a5 */ /* 0x000fe4000f8e00ff */
[----:B------:R-:W-:-:S04]  /*1680*/  UIMAD UR5, UR11, UR8, UR5 ;  /* 0x000000080b0572a4 */ /* 0x000fc8000f8e0205 */
[----:B------:R-:W-:Y:S01]  /*1690*/  UIADD3.X UR5, UPT, UPT, URZ, ~UR5, URZ, UP0, !UPT ;  /* 0x80000005ff057290 */ /* 0x000fe200087fe4ff */
[----:B------:R-:W-:Y:S01]  /*16a0*/  UMOV UR12, UR13 ;  /* 0x0000000d000c7c82 */ /* 0x000fe20008000000 */
[----:B------:R-:W-:Y:S02]  /*16b0*/  UMOV UR13, UR10 ;  /* 0x0000000a000d7c82 */ /* 0x000fe40008000000 */
[----:B------:R-:W-:-:S04]  /*16c0*/  UIMAD.WIDE.U32 UR12, UP0, UR10, UR5, UR12 ;  /* 0x000000050a0c72a5 */ /* 0x000fc8000f80000c */
[----:B------:R-:W-:Y:S02]  /*16d0*/  UIMAD.WIDE.U32 UR12, UP1, UR11, UR14, UR12 ;  /* 0x0000000e0b0c72a5 */ /* 0x000fe4000f82000c */
[----:B------:R-:W-:Y:S02]  /*16e0*/  UIMAD.WIDE.U32 UR14, UR11, UR5, URZ ;  /* 0x000000050b0e72a5 */ /* 0x000fe4000f8e00ff */
[----:B------:R-:W-:-:S04]  /*16f0*/  UIMAD UR5, UR11, UR5, URZ ;  /* 0x000000050b0572a4 */ /* 0x000fc8000f8e02ff */
[----:B------:R-:W-:Y:S02]  /*1700*/  UIADD3 UR13, UP2, UPT, UR5, UR13, URZ ;  /* 0x0000000d050d7290 */ /* 0x000fe4000ff5e0ff */
[----:B------:R-:W-:Y:S02]  /*1710*/  UIADD3.X UR5, UPT, UPT, UR15, UR11, URZ, UP0, !UPT ;  /* 0x0000000b0f057290 */ /* 0x000fe400087fe4ff */
[----:B------:R-:W-:Y:S02]  /*1720*/  UIMAD.WIDE.U32 UR10, UR13, UR8, URZ ;  /* 0x000000080d0a72a5 */ /* 0x000fe4000f8e00ff */
[----:B------:R-:W-:Y:S02]  /*1730*/  UIADD3.X UR5, UPT, UPT, URZ, URZ, UR5, UP2, UP1 ;  /* 0x000000ffff057290 */ /* 0x000fe400097e2405 */
[----:B------:R-:W-:Y:S02]  /*1740*/  UIADD3 UR10, UP0, UPT, URZ, -UR10, URZ ;  /* 0x8000000aff0a7290 */ /* 0x000fe4000ff1e0ff */
[----:B------:R-:W-:-:S02]  /*1750*/  UIMAD UR11, UR13, UR9, UR11 ;  /* 0x000000090d0b72a4 */ /* 0x000fc4000f8e020b */
[----:B------:R-:W-:Y:S02]  /*1760*/  UIMAD.WIDE.U32 UR14, UR13, UR10, URZ ;  /* 0x0000000a0d0e72a5 */ /* 0x000fe4000f8e00ff */
[----:B------:R-:W-:-:S04]  /*1770*/  UIMAD UR11, UR5, UR8, UR11 ;  /* 0x00000008050b72a4 */ /* 0x000fc8000f8e020b */
[----:B------:R-:W-:Y:S01]  /*1780*/  UIADD3.X UR11, UPT, UPT, URZ, ~UR11, URZ, UP0, !UPT ;  /* 0x8000000bff0b7290 */ /* 0x000fe200087fe4ff */
[----:B------:R-:W-:-:S03]  /*1790*/  UMOV UR12, UR15 ;  /* 0x0000000f000c7c82 */ /* 0x000fc60008000000 */
[----:B------:R-:W-:Y:S02]  /*17a0*/  UIMAD.WIDE.U32 UR12, UP0, UR13, UR11, UR12 ;  /* 0x0000000b0d0c72a5 */ /* 0x000fe4000f80000c */
[----:B------:R-:W-:Y:S02]  /*17b0*/  UIMAD UR14, UR5, UR11, URZ ;  /* 0x0000000b050e72a4 */ /* 0x000fe4000f8e02ff */
[----:B------:R-:W-:Y:S02]  /*17c0*/  UIMAD.WIDE.U32 UR12, UP1, UR5, UR10, UR12 ;  /* 0x0000000a050c72a5 */ /* 0x000fe4000f82000c */
[----:B------:R-:W-:Y:S02]  /*17d0*/  UIMAD.WIDE.U32 UR10, UR5, UR11, URZ ;  /* 0x0000000b050a72a5 */ /* 0x000fe4000f8e00ff */
[----:B------:R-:W-:Y:S02]  /*17e0*/  UIADD3 UR12, UP2, UPT, UR14, UR13, URZ ;  /* 0x0000000d0e0c7290 */ /* 0x000fe4000ff5e0ff */
[----:B------:R-:W-:-:S04]  /*17f0*/  UIADD3.X UR5, UPT, UPT, UR11, UR5, URZ, UP0, !UPT ;  /* 0x000000050b057290 */ /* 0x000fc800087fe4ff */
[----:B------:R-:W-:Y:S01]  /*1800*/  IMAD.HI.U32 R4, R9, UR12, RZ ;  /* 0x0000000c09047c27 */ /* 0x000fe2000f8e00ff */
[----:B------:R-:W-:-:S03]  /*1810*/  UIADD3.X UR5, UPT, UPT, URZ, URZ, UR5, UP2, UP1 ;  /* 0x000000ffff057290 */ /* 0x000fc600097e2405 */
[----:B------:R-:W-:-:S04]  /*1820*/  IMAD.WIDE.U32 R4, R13, UR12, R4 ;  /* 0x0000000c0d047c25 */ /* 0x000fc8000f8e0004 */
[----:B------:R-:W-:Y:S02]  /*1830*/  IMAD R7, R13, UR5, RZ ;  /* 0x000000050d077c24 */ /* 0x000fe4000f8e02ff */
[----:B------:R-:W-:-:S04]  /*1840*/  IMAD.HI.U32 R4, P0, R9, UR5, R4 ;  /* 0x0000000509047c27 */ /* 0x000fc8000f800004 */
[----:B------:R-:W-:Y:S01]  /*1850*/  IMAD.HI.U32 R6, R13, UR5, RZ ;  /* 0x000000050d067c27 */ /* 0x000fe2000f8e00ff */
[----:B------:R-:W-:-:S03]  /*1860*/  IADD3 R7, P2, PT, R7, R4, RZ ;  /* 0x0000000407077210 */ /* 0x000fc60007f5e0ff */
[----:B------:R-:W-:Y:S02]  /*1870*/  IMAD.X R6, RZ, RZ, R6, P0 ;  /* 0x000000ffff067224 */ /* 0x000fe400000e0606 */
[----:B------:R-:W-:-:S03]  /*1880*/  IMAD.WIDE.U32 R4, R7, UR8, RZ ;  /* 0x0000000807047c25 */ /* 0x000fc6000f8e00ff */
[----:B------:R-:W-:Y:S01]  /*1890*/  IADD3.X R6, PT, PT, RZ, R6, RZ, P2, !PT ;  /* 0x00000006ff067210 */ /* 0x000fe200017fe4ff */
[----:B------:R-:W-:Y:S01]  /*18a0*/  IMAD R7, R7, UR9, R5 ;  /* 0x0000000907077c24 */ /* 0x000fe2000f8e0205 */
[----:B------:R-:W-:-:S03]  /*18b0*/  IADD3 R8, P2, PT, -R4, R9, RZ ;  /* 0x0000000904087210 */ /* 0x000fc60007f5e1ff */
[----:B------:R-:W-:Y:S01]  /*18c0*/  IMAD R6, R6, UR8, R7 ;  /* 0x0000000806067c24 */ /* 0x000fe2000f8e0207 */
[----:B------:R-:W-:-:S03]  /*18d0*/  ISETP.GE.U32.AND P0, PT, R8, UR8, PT ;  /* 0x0000000808007c0c */ /* 0x000fc6000bf06070 */
[----:B------:R-:W-:Y:S01]  /*18e0*/  IMAD.X R7, R13, 0x1, ~R6, P2 ;  /* 0x000000010d077824 */ /* 0x000fe200010e0e06 */
[----:B------:R-:W-:-:S04]  /*18f0*/  IADD3 R5, P2, PT, R8, -UR8, RZ ;  /* 0x8000000808057c10 */ /* 0x000fc8000ff5e0ff */
[C---:B------:R-:W-:Y:S02]  /*1900*/  ISETP.GE.U32.AND.EX P0, PT, R7.reuse, UR9, PT, P0 ;  /* 0x0000000907007c0c */ /* 0x040fe4000bf06100 */
[----:B------:R-:W-:Y:S02]  /*1910*/  IADD3.X R4, PT, PT, R7, ~UR9, RZ, P2, !PT ;  /* 0x8000000907047c10 */ /* 0x000fe400097fe4ff */
[----:B------:R-:W-:Y:S02]  /*1920*/  SEL R5, R5, R8, P0 ;  /* 0x0000000805057207 */ /* 0x000fe40000000000 */
[----:B------:R-:W-:Y:S02]  /*1930*/  SEL R4, R4, R7, P0 ;  /* 0x0000000704047207 */ /* 0x000fe40000000000 */
[C---:B------:R-:W-:Y:S02]  /*1940*/  ISETP.GE.U32.AND P0, PT, R5.reuse, UR8, PT ;  /* 0x0000000805007c0c */ /* 0x040fe4000bf06070 */
[----:B------:R-:W-:-:S02]  /*1950*/  IADD3 R6, P2, PT, R5, -UR8, RZ ;  /* 0x8000000805067c10 */ /* 0x000fc4000ff5e0ff */
[C---:B------:R-:W-:Y:S02]  /*1960*/  ISETP.GE.U32.AND.EX P0, PT, R4.reuse, UR9, PT, P0 ;  /* 0x0000000904007c0c */ /* 0x040fe4000bf06100 */
[----:B------:R-:W-:Y:S02]  /*1970*/  IADD3.X R7, PT, PT, R4, ~UR9, RZ, P2, !PT ;  /* 0x8000000904077c10 */ /* 0x000fe400097fe4ff */
[----:B------:R-:W-:Y:S02]  /*1980*/  SEL R6, R6, R5, P0 ;  /* 0x0000000506067207 */ /* 0x000fe40000000000 */
[----:B------:R-:W-:Y:S02]  /*1990*/  SEL R7, R7, R4, P0 ;  /* 0x0000000407077207 */ /* 0x000fe40000000000 */
[----:B------:R-:W-:Y:S02]  /*19a0*/  IADD3 R5, P2, PT, RZ, -R6, RZ ;  /* 0x80000006ff057210 */ /* 0x000fe40007f5e0ff */
[----:B------:R-:W-:-:S02]  /*19b0*/  ISETP.NE.U32.AND P0, PT, RZ, UR16, PT ;  /* 0x00000010ff007c0c */ /* 0x000fc4000bf05070 */
[----:B------:R-:W-:Y:S01]  /*19c0*/  SEL R6, R5, R6, !P1 ;  /* 0x0000000605067207 */ /* 0x000fe20004800000 */
[----:B------:R-:W-:Y:S01]  /*19d0*/  IMAD.X R4, RZ, RZ, ~R7, P2 ;  /* 0x000000ffff047224 */ /* 0x000fe200010e0e07 */
[----:B------:R-:W-:Y:S01]  /*19e0*/  ISETP.NE.AND.EX P0, PT, RZ, UR17, PT, P0 ;  /* 0x00000011ff007c0c */ /* 0x000fe2000bf05300 */
[----:B------:R-:W-:-:S03]  /*19f0*/  IMAD.MOV.U32 R5, RZ, RZ, 0x0 ;  /* 0x00000000ff057424 */ /* 0x000fc600078e00ff */
[----:B------:R-:W-:Y:S02]  /*1a00*/  SEL R7, R4, R7, !P1 ;  /* 0x0000000704077207 */ /* 0x000fe40004800000 */
[----:B------:R-:W-:Y:S02]  /*1a10*/  MOV R4, R0 ;  /* 0x0000000000047202 */ /* 0x000fe40000000f00 */
[----:B------:R-:W-:Y:S02]  /*1a20*/  SEL R6, R6, 0xffffffff, P0 ;  /* 0xffffffff06067807 */ /* 0x000fe40000000000 */
[----:B------:R-:W-:Y:S01]  /*1a30*/  SEL R7, R7, 0xffffffff, P0 ;  /* 0xffffffff07077807 */ /* 0x000fe20000000000 */
[----:B------:R-:W-:Y:S06]  /*1a40*/  RET.REL.NODEC R4 `(_Z22tensorTranspose4DFloatPfPlS_S0_l) ;  /* 0xffffffe4046c7950 */ /* 0x000fec0003c3ffff */
.L_x_11:
[----:B------:R-:W-:-:S00]  /*1a50*/  BRA `(.L_x_11) ;  /* 0xfffffffc00fc7947 */ /* 0x000fc0000383ffff */
[----:B------:R-:W-:-:S00]  /*1a60*/  NOP ;  /* 0x0000000000007918 */ /* 0x000fc00000000000 */
        /* <DEDUP_REMOVED lines=9> */
.L_x_13:


//--------------------- .nv.shared.reserved.0     --------------------------
	.section	.nv.shared.reserved.0,"aw",@nobits
	.weak		__nv_reservedSMEM_offset_0_alias
	.size		__nv_reservedSMEM_offset_0_alias, 0, 64
	.other		__nv_reservedSMEM_offset_0_alias,@"STO_CUDA_RESERVED_SHARED STV_DEFAULT"
__nv_reservedSMEM_offset_0_alias:
	.zero		0
	.zero		64


//--------------------- .nv.constant0._Z22tensorTranspose4DFloatPfPlS_S0_l --------------------------
	.section	.nv.constant0._Z22tensorTranspose4DFloatPfPlS_S0_l,"a",@progbits
	.sectionflags	@""
	.align	4
.nv.constant0._Z22tensorTranspose4DFloatPfPlS_S0_l:
	.zero		936


//--------------------- SYMBOLS --------------------------

	.type		.nv.reservedSmem.offset0,@object
	.size		.nv.reservedSmem.offset0,0x4
